// auto-generated by cutlass_sweep.gemm — config: {"arch": "sm_90", "cluster_m": 1, "cluster_n": 1, "dtype": "bf16", "dtype_b": "bf16", "layout": "nt", "stages": 0, "tile_k": 64, "tile_m": 64, "tile_n": 224}
#include "cutlass/cutlass.h"
#include "cutlass/gemm/collective/collective_builder.hpp"
#include "cutlass/gemm/device/gemm_universal_adapter.h"
#include "cutlass/gemm/kernel/gemm_universal.hpp"
#include "cutlass/epilogue/collective/collective_builder.hpp"

using ElemA = cutlass::bfloat16_t;
using ElemB = cutlass::bfloat16_t;
using ElemCD = cutlass::bfloat16_t;
using Acc  = float;
using TileShape    = cute::Shape<cute::_64, cute::_224, cute::_64>;
using ClusterShape = cute::Shape<cute::_1, cute::_1, cute::_1>;

using CollectiveEpilogue = typename cutlass::epilogue::collective::CollectiveBuilder<
    cutlass::arch::Sm90, cutlass::arch::OpClassTensorOp,
    TileShape, ClusterShape,
    cutlass::epilogue::collective::EpilogueTileAuto,
    Acc, Acc,
    ElemCD, cutlass::layout::RowMajor, 128 / cutlass::sizeof_bits<ElemCD>::value,
    ElemCD, cutlass::layout::RowMajor, 128 / cutlass::sizeof_bits<ElemCD>::value,
    cutlass::epilogue::collective::EpilogueScheduleAuto
  >::CollectiveOp;

using CollectiveMainloop = typename cutlass::gemm::collective::CollectiveBuilder<
    cutlass::arch::Sm90, cutlass::arch::OpClassTensorOp,
    ElemA, cutlass::layout::RowMajor, 128 / cutlass::sizeof_bits<ElemA>::value,
    ElemB, cutlass::layout::ColumnMajor, 128 / cutlass::sizeof_bits<ElemB>::value,
    Acc,
    TileShape, ClusterShape,
    cutlass::gemm::collective::StageCountAutoCarveout<static_cast<int>(sizeof(typename CollectiveEpilogue::SharedStorage))>,
    cutlass::gemm::collective::KernelScheduleAuto
  >::CollectiveOp;

using GemmKernel = cutlass::gemm::kernel::GemmUniversal<
    cute::Shape<int,int,int,int>,
    CollectiveMainloop,
    CollectiveEpilogue
>;
using Gemm = cutlass::gemm::device::GemmUniversalAdapter<GemmKernel>;

// Force the device kernel symbol into the cubin without needing a host main.
auto* _anchor = &cutlass::device_kernel<GemmKernel>;


// ===== COMPILED SASS (sm_90a) =====

	.target	sm_90a

	.elftype	@"ET_EXEC"


//--------------------- .note.nv.tkinfo           --------------------------
	.section	.note.nv.tkinfo,"",@"SHT_NOTE"
	.sectionflags	@"SHF_NOTE_NV_TKINFO"
	.tkinfo
        /*0018*/ 	.word	0x00000002
        /*0030*/ 	.string	""
        /*0030*/ 	.string	"ptxas"
        /*0030*/ 	.string	"Cuda compilation tools, release 13.0, V13.0.88"
        /*0030*/ 	.string	"Build cuda_13.0.r13.0/compiler.36424714_0"
        /*0030*/ 	.string	"-arch sm_90a -m 64 "



//--------------------- .note.nv.cuinfo           --------------------------
	.section	.note.nv.cuinfo,"",@"SHT_NOTE"
	.sectionflags	@"SHF_NOTE_NV_CUINFO"
        /*0018*/ 	.short	0x0002
        /*001a*/ 	.short	0x005a
        /*001c*/ 	.short	0x0082
	.zero		2


//--------------------- .nv.info                  --------------------------
	.section	.nv.info,"",@"SHT_CUDA_INFO"
	.align	4


	//----- nvinfo : EIATTR_REGCOUNT
	.align		4
        /*0000*/ 	.byte	0x04, 0x2f
        /*0002*/ 	.short	(.L_15 - .L_14)
	.align		4
.L_14:
        /*0004*/ 	.word	index@(_ZN7cutlass13device_kernelINS_4gemm6kernel13GemmUniversalIN4cute5tupleIJiiiiEEENS1_10collective13CollectiveMmaINS1_34MainloopSm90TmaGmmaWarpSpecializedILi6ENS5_IJNS4_1CILi1EEESB_SB_EEENS1_32KernelTmaWarpSpecializedPingpongEEENS5_IJNSA_ILi64EEENSA_ILi224EEESF_EEENS_10bfloat16_tENS5_IJlSB_lEEESI_SJ_NS4_8TiledMMAINS4_8MMA_AtomIJNS4_4SM904GMMA27MMA_64x32x16_F32BF16BF16_SSILNSN_5MajorE0ELSP_0ELNSN_7ScaleInE1ELSQ_1EEEEEENS4_6LayoutISC_NS5_IJNSA_ILi0EEESU_SU_EEEEENS5_IJNS4_10UnderscoreESX_SX_EEEEENS4_13SM90_TMA_LOADENS4_14ComposedLayoutINS4_7SwizzleILi3ELi4ELi3EEENS4_18smem_ptr_flag_bitsILi16EEENST_INS5_IJNSA_ILi8EEESF_EEENS5_IJSF_SB_EEEEEEEvNS4_8identityES10_S1A_vS1B_EENS_8epilogue10collective6detail29Sm90TmaWarpSpecializedAdapterINS1E_15DefaultEpilogueISI_SJ_SJ_NS1D_6thread17LinearCombinationISI_Li1EffLNS1I_9ScaleType4KindE0ELNS_15FloatRoundStyleE2ESI_EENS1_15EpilogueDefaultEEEEEvvEEEEvNT_6ParamsE)
        /*0008*/ 	.word	0x000000a8


	//----- nvinfo : EIATTR_FRAME_SIZE
	.align		4
.L_15:
        /*000c*/ 	.byte	0x04, 0x11
        /*000e*/ 	.short	(.L_17 - .L_16)
	.align		4
.L_16:
        /*0010*/ 	.word	index@(_ZN7cutlass13device_kernelINS_4gemm6kernel13GemmUniversalIN4cute5tupleIJiiiiEEENS1_10collective13CollectiveMmaINS1_34MainloopSm90TmaGmmaWarpSpecializedILi6ENS5_IJNS4_1CILi1EEESB_SB_EEENS1_32KernelTmaWarpSpecializedPingpongEEENS5_IJNSA_ILi64EEENSA_ILi224EEESF_EEENS_10bfloat16_tENS5_IJlSB_lEEESI_SJ_NS4_8TiledMMAINS4_8MMA_AtomIJNS4_4SM904GMMA27MMA_64x32x16_F32BF16BF16_SSILNSN_5MajorE0ELSP_0ELNSN_7ScaleInE1ELSQ_1EEEEEENS4_6LayoutISC_NS5_IJNSA_ILi0EEESU_SU_EEEEENS5_IJNS4_10UnderscoreESX_SX_EEEEENS4_13SM90_TMA_LOADENS4_14ComposedLayoutINS4_7SwizzleILi3ELi4ELi3EEENS4_18smem_ptr_flag_bitsILi16EEENST_INS5_IJNSA_ILi8EEESF_EEENS5_IJSF_SB_EEEEEEEvNS4_8identityES10_S1A_vS1B_EENS_8epilogue10collective6detail29Sm90TmaWarpSpecializedAdapterINS1E_15DefaultEpilogueISI_SJ_SJ_NS1D_6thread17LinearCombinationISI_Li1EffLNS1I_9ScaleType4KindE0ELNS_15FloatRoundStyleE2ESI_EENS1_15EpilogueDefaultEEEEEvvEEEEvNT_6ParamsE)
        /*0014*/ 	.word	0x00000008


	//----- nvinfo : EIATTR_MIN_STACK_SIZE
	.align		4
.L_17:
        /*0018*/ 	.byte	0x04, 0x12
        /*001a*/ 	.short	(.L_19 - .L_18)
	.align		4
.L_18:
        /*001c*/ 	.word	index@(_ZN7cutlass13device_kernelINS_4gemm6kernel13GemmUniversalIN4cute5tupleIJiiiiEEENS1_10collective13CollectiveMmaINS1_34MainloopSm90TmaGmmaWarpSpecializedILi6ENS5_IJNS4_1CILi1EEESB_SB_EEENS1_32KernelTmaWarpSpecializedPingpongEEENS5_IJNSA_ILi64EEENSA_ILi224EEESF_EEENS_10bfloat16_tENS5_IJlSB_lEEESI_SJ_NS4_8TiledMMAINS4_8MMA_AtomIJNS4_4SM904GMMA27MMA_64x32x16_F32BF16BF16_SSILNSN_5MajorE0ELSP_0ELNSN_7ScaleInE1ELSQ_1EEEEEENS4_6LayoutISC_NS5_IJNSA_ILi0EEESU_SU_EEEEENS5_IJNS4_10UnderscoreESX_SX_EEEEENS4_13SM90_TMA_LOADENS4_14ComposedLayoutINS4_7SwizzleILi3ELi4ELi3EEENS4_18smem_ptr_flag_bitsILi16EEENST_INS5_IJNSA_ILi8EEESF_EEENS5_IJSF_SB_EEEEEEEvNS4_8identityES10_S1A_vS1B_EENS_8epilogue10collective6detail29Sm90TmaWarpSpecializedAdapterINS1E_15DefaultEpilogueISI_SJ_SJ_NS1D_6thread17LinearCombinationISI_Li1EffLNS1I_9ScaleType4KindE0ELNS_15FloatRoundStyleE2ESI_EENS1_15EpilogueDefaultEEEEEvvEEEEvNT_6ParamsE)
        /*0020*/ 	.word	0x00000008
.L_19:


//--------------------- .nv.compat                --------------------------
	.section	.nv.compat,"",@"SHT_CUDA_COMPAT_INFO"
	.align	4
        /*0000*/ 	.byte	0x02, 0x09, 0x01, 0x00, 0x02, 0x02, 0x04, 0x00, 0x02, 0x05, 0x05, 0x00, 0x03, 0x07, 0x01, 0x01
        /*0010*/ 	.byte	0x02, 0x03, 0x01, 0x00, 0x02, 0x06, 0x01, 0x00, 0x04, 0x0b, 0x08, 0x00, 0x00, 0x00, 0x00, 0x00
        /*0020*/ 	.byte	0x00, 0x00, 0x00, 0x00


//--------------------- .nv.info._ZN7cutlass13device_kernelINS_4gemm6kernel13GemmUniversalIN4cute5tupleIJiiiiEEENS1_10collective13CollectiveMmaINS1_34MainloopSm90TmaGmmaWarpSpecializedILi6ENS5_IJNS4_1CILi1EEESB_SB_EEENS1_32KernelTmaWarpSpecializedPingpongEEENS5_IJNSA_ILi64EEENSA_ILi224EEESF_EEENS_10bfloat16_tENS5_IJlSB_lEEESI_SJ_NS4_8TiledMMAINS4_8MMA_AtomIJNS4_4SM904GMMA27MMA_64x32x16_F32BF16BF16_SSILNSN_5MajorE0ELSP_0ELNSN_7ScaleInE1ELSQ_1EEEEEENS4_6LayoutISC_NS5_IJNSA_ILi0EEESU_SU_EEEEENS5_IJNS4_10UnderscoreESX_SX_EEEEENS4_13SM90_TMA_LOADENS4_14ComposedLayoutINS4_7SwizzleILi3ELi4ELi3EEENS4_18smem_ptr_flag_bitsILi16EEENST_INS5_IJNSA_ILi8EEESF_EEENS5_IJSF_SB_EEEEEEEvNS4_8identityES10_S1A_vS1B_EENS_8epilogue10collective6detail29Sm90TmaWarpSpecializedAdapterINS1E_15DefaultEpilogueISI_SJ_SJ_NS1D_6thread17LinearCombinationISI_Li1EffLNS1I_9ScaleType4KindE0ELNS_15FloatRoundStyleE2ESI_EENS1_15EpilogueDefaultEEEEEvvEEEEvNT_6ParamsE --------------------------
	.section	.nv.info._ZN7cutlass13device_kernelINS_4gemm6kernel13GemmUniversalIN4cute5tupleIJiiiiEEENS1_10collective13CollectiveMmaINS1_34MainloopSm90TmaGmmaWarpSpecializedILi6ENS5_IJNS4_1CILi1EEESB_SB_EEENS1_32KernelTmaWarpSpecializedPingpongEEENS5_IJNSA_ILi64EEENSA_ILi224EEESF_EEENS_10bfloat16_tENS5_IJlSB_lEEESI_SJ_NS4_8TiledMMAINS4_8MMA_AtomIJNS4_4SM904GMMA27MMA_64x32x16_F32BF16BF16_SSILNSN_5MajorE0ELSP_0ELNSN_7ScaleInE1ELSQ_1EEEEEENS4_6LayoutISC_NS5_IJNSA_ILi0EEESU_SU_EEEEENS5_IJNS4_10UnderscoreESX_SX_EEEEENS4_13SM90_TMA_LOADENS4_14ComposedLayoutINS4_7SwizzleILi3ELi4ELi3EEENS4_18smem_ptr_flag_bitsILi16EEENST_INS5_IJNSA_ILi8EEESF_EEENS5_IJSF_SB_EEEEEEEvNS4_8identityES10_S1A_vS1B_EENS_8epilogue10collective6detail29Sm90TmaWarpSpecializedAdapterINS1E_15DefaultEpilogueISI_SJ_SJ_NS1D_6thread17LinearCombinationISI_Li1EffLNS1I_9ScaleType4KindE0ELNS_15FloatRoundStyleE2ESI_EENS1_15EpilogueDefaultEEEEEvvEEEEvNT_6ParamsE,"",@"SHT_CUDA_INFO"
	.sectionflags	@""
	.align	4


	//----- nvinfo : EIATTR_CUDA_API_VERSION
	.align		4
        /*0000*/ 	.byte	0x04, 0x37
        /*0002*/ 	.short	(.L_21 - .L_20)
.L_20:
        /*0004*/ 	.word	0x00000082


	//----- nvinfo : EIATTR_KPARAM_INFO
	.align		4
.L_21:
        /*0008*/ 	.byte	0x04, 0x17
        /*000a*/ 	.short	(.L_23 - .L_22)
.L_22:
        /*000c*/ 	.word	0x00000000
        /*0010*/ 	.short	0x0000
        /*0012*/ 	.short	0x0070
        /*0014*/ 	.byte	0x00, 0xf0, 0x01, 0x10


	//----- nvinfo : EIATTR_SPARSE_MMA_MASK
	.align		4
.L_23:
        /*0018*/ 	.byte	0x03, 0x50
        /*001a*/ 	.short	0x0000


	//----- nvinfo : EIATTR_MAXREG_COUNT
	.align		4
        /*001c*/ 	.byte	0x03, 0x1b
        /*001e*/ 	.short	0x00a8


	//----- nvinfo : EIATTR_NUM_BARRIERS
	.align		4
        /*0020*/ 	.byte	0x02, 0x4c
        /*0022*/ 	.byte	0x01
	.zero		1


	//----- nvinfo : EIATTR_EXTERNS
	.align		4
        /*0024*/ 	.byte	0x04, 0x0f
        /*0026*/ 	.short	(.L_25 - .L_24)


	//   ....[0]....
	.align		4
.L_24:
        /*0028*/ 	.word	index@(__assertfail)


	//----- nvinfo : EIATTR_ANNOTATIONS
	.align		4
.L_25:
        /*002c*/ 	.byte	0x04, 0x55
        /*002e*/ 	.short	(.L_27 - .L_26)


	//   ....[0]....
.L_26:
        /*0030*/ 	.word	0x00000001
        /*0034*/ 	.byte	0x10, 0x0b, 0x00, 0x00, 0x01, 0x00, 0x00, 0x00, 0xc0, 0xa6, 0x00, 0x00, 0x01, 0x00, 0x00, 0x00
        /*0044*/ 	.byte	0xd0, 0xb2, 0x00, 0x00


	//----- nvinfo : EIATTR_MERCURY_ISA_VERSION
	.align		4
.L_27:
        /*0048*/ 	.byte	0x03, 0x5f
        /*004a*/ 	.short	0x0101


	//----- nvinfo : EIATTR_INT_WARP_WIDE_INSTR_OFFSETS
	.align		4
        /*004c*/ 	.byte	0x04, 0x31
        /*004e*/ 	.short	(.L_29 - .L_28)


	//   ....[0]....
.L_28:
        /*0050*/ 	.word	0x00000420


	//   ....[1]....
        /*0054*/ 	.word	0x00000440


	//   ....[2]....
        /*0058*/ 	.word	0x000004c0


	//   ....[3]....
        /*005c*/ 	.word	0x000004d0


	//   ....[4]....
        /*0060*/ 	.word	0x000004e0


	//   ....[5]....
        /*0064*/ 	.word	0x00000500


	//   ....[6]....
        /*0068*/ 	.word	0x00000590


	//   ....[7]....
        /*006c*/ 	.word	0x000005b0


	//----- nvinfo : EIATTR_COOP_GROUP_MASK_REGIDS
	.align		4
.L_29:
        /*0070*/ 	.byte	0x04, 0x29
        /*0072*/ 	.short	(.L_31 - .L_30)


	//   ....[0]....
.L_30:
        /*0074*/ 	.word	0xffffffff


	//   ....[1]....
        /*0078*/ 	.word	0xffffffff


	//   ....[2]....
        /*007c*/ 	.word	0xffffffff


	//   ....[3]....
        /*0080*/ 	.word	0xffffffff


	//   ....[4]....
        /*0084*/ 	.word	0xffffffff


	//   ....[5]....
        /*0088*/ 	.word	0xffffffff


	//----- nvinfo : EIATTR_COOP_GROUP_INSTR_OFFSETS
	.align		4
.L_31:
        /*008c*/ 	.byte	0x04, 0x28
        /*008e*/ 	.short	(.L_33 - .L_32)


	//   ....[0]....
.L_32:
        /*0090*/ 	.word	0x00000070


	//   ....[1]....
        /*0094*/ 	.word	0x00000080


	//   ....[2]....
        /*0098*/ 	.word	0x00000140


	//   ....[3]....
        /*009c*/ 	.word	0x00000310


	//   ....[4]....
        /*00a0*/ 	.word	0x00000350


	//   ....[5]....
        /*00a4*/ 	.word	0x000003a0


	//----- nvinfo : EIATTR_REG_RECONFIG
	.align		4
.L_33:
        /*00a8*/ 	.byte	0x01, 0x54
	.zero		2


	//----- nvinfo : EIATTR_SYSCALL_OFFSETS
	.align		4
        /*00ac*/ 	.byte	0x04, 0x46
        /*00ae*/ 	.short	(.L_35 - .L_34)


	//   ....[0]....
.L_34:
        /*00b0*/ 	.word	0x000015c0


	//----- nvinfo : EIATTR_MBARRIER_INSTR_OFFSETS
	.align		4
.L_35:
        /*00b4*/ 	.byte	0x04, 0x39
        /*00b6*/ 	.short	(.L_37 - .L_36)


	//   ....[0]....
.L_36:
        /*00b8*/ 	.word	0x00000240
        /*00bc*/ 	.word	0x000000ff
        /*00c0*/ 	.word	0x00000000
        /*00c4*/ 	.short	0x0100
        /*00c6*/ 	.byte	0x08
	.zero		1


	//   ....[1]....
        /*00c8*/ 	.word	0x00000250
        /*00cc*/ 	.word	0x000000ff
        /*00d0*/ 	.word	0x00000030
        /*00d4*/ 	.short	0x0100
        /*00d6*/ 	.byte	0x08
	.zero		1


	//   ....[2]....
        /*00d8*/ 	.word	0x00000260
        /*00dc*/ 	.word	0x000000ff
        /*00e0*/ 	.word	0x00000008
        /*00e4*/ 	.short	0x0100
        /*00e6*/ 	.byte	0x08
	.zero		1


	//   ....[3]....
        /*00e8*/ 	.word	0x00000270
        /*00ec*/ 	.word	0x000000ff
        /*00f0*/ 	.word	0x00000038
        /*00f4*/ 	.short	0x0100
        /*00f6*/ 	.byte	0x08
	.zero		1


	//   ....[4]....
        /*00f8*/ 	.word	0x00000280
        /*00fc*/ 	.word	0x000000ff
        /*0100*/ 	.word	0x00000010
        /*0104*/ 	.short	0x0100
        /*0106*/ 	.byte	0x08
	.zero		1


	//   ....[5]....
        /*0108*/ 	.word	0x00000290
        /*010c*/ 	.word	0x000000ff
        /*0110*/ 	.word	0x00000040
        /*0114*/ 	.short	0x0100
        /*0116*/ 	.byte	0x08
	.zero		1


	//   ....[6]....
        /*0118*/ 	.word	0x000002a0
        /*011c*/ 	.word	0x000000ff
        /*0120*/ 	.word	0x00000018
        /*0124*/ 	.short	0x0100
        /*0126*/ 	.byte	0x08
	.zero		1


	//   ....[7]....
        /*0128*/ 	.word	0x000002b0
        /*012c*/ 	.word	0x000000ff
        /*0130*/ 	.word	0x00000048
        /*0134*/ 	.short	0x0100
        /*0136*/ 	.byte	0x08
	.zero		1


	//   ....[8]....
        /*0138*/ 	.word	0x000002c0
        /*013c*/ 	.word	0x000000ff
        /*0140*/ 	.word	0x00000020
        /*0144*/ 	.short	0x0100
        /*0146*/ 	.byte	0x08
	.zero		1


	//   ....[9]....
        /*0148*/ 	.word	0x000002d0
        /*014c*/ 	.word	0x000000ff
        /*0150*/ 	.word	0x00000050
        /*0154*/ 	.short	0x0100
        /*0156*/ 	.byte	0x08
	.zero		1


	//   ....[10]....
        /*0158*/ 	.word	0x000002e0
        /*015c*/ 	.word	0x000000ff
        /*0160*/ 	.word	0x00000028
        /*0164*/ 	.short	0x0100
        /*0166*/ 	.byte	0x08
	.zero		1


	//   ....[11]....
        /*0168*/ 	.word	0x000002f0
        /*016c*/ 	.word	0x000000ff
        /*0170*/ 	.word	0x00000058
        /*0174*/ 	.short	0x0100
        /*0176*/ 	.byte	0x08
	.zero		1


	//   ....[12]....
        /*0178*/ 	.word	0x000005f0
        /*017c*/ 	.word	0x000000ff
        /*0180*/ 	.word	0x00000090
        /*0184*/ 	.short	0x0100
        /*0186*/ 	.byte	0x08
	.zero		1


	//   ....[13]....
        /*0188*/ 	.word	0x00000660
        /*018c*/ 	.word	0x000000ff
        /*0190*/ 	.word	0x00000098
        /*0194*/ 	.short	0x0100
        /*0196*/ 	.byte	0x08
	.zero		1


	//   ....[14]....
        /*0198*/ 	.word	0x00000680
        /*019c*/ 	.word	0x000000ff
        /*01a0*/ 	.word	0x00000070
        /*01a4*/ 	.short	0x0100
        /*01a6*/ 	.byte	0x09
	.zero		1


	//   ....[15]....
        /*01a8*/ 	.word	0x00000690
        /*01ac*/ 	.word	0x000000ff
        /*01b0*/ 	.word	0x00000078
        /*01b4*/ 	.short	0x0100
        /*01b6*/ 	.byte	0x09
	.zero		1


	//   ....[16]....
        /*01b8*/ 	.word	0x000006a0
        /*01bc*/ 	.word	0x000000ff
        /*01c0*/ 	.word	0x00000080
        /*01c4*/ 	.short	0x0100
        /*01c6*/ 	.byte	0x09
	.zero		1


	//   ....[17]....
        /*01c8*/ 	.word	0x000006b0
        /*01cc*/ 	.word	0x000000ff
        /*01d0*/ 	.word	0x00000088
        /*01d4*/ 	.short	0x0100
        /*01d6*/ 	.byte	0x09
	.zero		1


	//   ....[18]....
        /*01d8*/ 	.word	0x000014a0
        /*01dc*/ 	.word	0x0000008d
        /*01e0*/ 	.word	0x00000000
        /*01e4*/ 	.short	0x010a
        /*01e6*/ 	.byte	0x29
	.zero		1


	//   ....[19]....
        /*01e8*/ 	.word	0x00001640
        /*01ec*/ 	.word	0x00000003
        /*01f0*/ 	.word	0x00000000
        /*01f4*/ 	.short	0x010a
        /*01f6*/ 	.byte	0x3f
	.zero		1


	//   ....[20]....
        /*01f8*/ 	.word	0x000016a0
        /*01fc*/ 	.word	0x00000003
        /*0200*/ 	.word	0x00000000
        /*0204*/ 	.short	0x010a
        /*0206*/ 	.byte	0x3f
	.zero		1


	//   ....[21]....
        /*0208*/ 	.word	0x000023a0
        /*020c*/ 	.word	0x000000ff
        /*0210*/ 	.word	0x00000000
        /*0214*/ 	.short	0x010a
        /*0216*/ 	.byte	0x08
	.zero		1


	//   ....[22]....
        /*0218*/ 	.word	0x000023e0
        /*021c*/ 	.word	0x000000ff
        /*0220*/ 	.word	0x00000000
        /*0224*/ 	.short	0x010a
        /*0226*/ 	.byte	0x08
	.zero		1


	//   ....[23]....
        /*0228*/ 	.word	0x00002f40
        /*022c*/ 	.word	0x000000ff
        /*0230*/ 	.word	0x00000000
        /*0234*/ 	.short	0x0101
        /*0236*/ 	.byte	0x08
	.zero		1


	//   ....[24]....
        /*0238*/ 	.word	0x00003030
        /*023c*/ 	.word	0x0000008e
        /*0240*/ 	.word	0x00000000
        /*0244*/ 	.short	0x0101
        /*0246*/ 	.byte	0x2a
	.zero		1


	//   ....[25]....
        /*0248*/ 	.word	0x00003100
        /*024c*/ 	.word	0x000000ff
        /*0250*/ 	.word	0x00000000
        /*0254*/ 	.short	0x0101
        /*0256*/ 	.byte	0x06
	.zero		1


	//   ....[26]....
        /*0258*/ 	.word	0x000031b0
        /*025c*/ 	.word	0x0000008d
        /*0260*/ 	.word	0x00000010
        /*0264*/ 	.short	0x010a
        /*0266*/ 	.byte	0x29
	.zero		1


	//   ....[27]....
        /*0268*/ 	.word	0x0000a6e0
        /*026c*/ 	.word	0x00000090
        /*0270*/ 	.word	0x00000000
        /*0274*/ 	.short	0x0101
        /*0276*/ 	.byte	0x2a
	.zero		1


	//   ....[28]....
        /*0278*/ 	.word	0x0000b040
        /*027c*/ 	.word	0x0000000a
        /*0280*/ 	.word	0x00000030
        /*0284*/ 	.short	0x010a
        /*0286*/ 	.byte	0x3f
	.zero		1


	//   ....[29]....
        /*0288*/ 	.word	0x0000b3e0
        /*028c*/ 	.word	0x00000005
        /*0290*/ 	.word	0x00000098
        /*0294*/ 	.short	0x0101
        /*0296*/ 	.byte	0x3f
	.zero		1


	//   ....[30]....
        /*0298*/ 	.word	0x0000bb60
        /*029c*/ 	.word	0x00000009
        /*02a0*/ 	.word	0x00000000
        /*02a4*/ 	.short	0x010a
        /*02a6*/ 	.byte	0x3f
	.zero		1


	//   ....[31]....
        /*02a8*/ 	.word	0x0000bbe0
        /*02ac*/ 	.word	0x00000008
        /*02b0*/ 	.word	0x00000000
        /*02b4*/ 	.short	0x010a
        /*02b6*/ 	.byte	0x3f
	.zero		1


	//   ....[32]....
        /*02b8*/ 	.word	0x0000bc70
        /*02bc*/ 	.word	0x00000009
        /*02c0*/ 	.word	0x00000000
        /*02c4*/ 	.short	0x010a
        /*02c6*/ 	.byte	0x3f
	.zero		1


	//   ....[33]....
        /*02c8*/ 	.word	0x0000bd00
        /*02cc*/ 	.word	0x00000008
        /*02d0*/ 	.word	0x00000000
        /*02d4*/ 	.short	0x010a
        /*02d6*/ 	.byte	0x3f
	.zero		1


	//   ....[34]....
        /*02d8*/ 	.word	0x0000bd90
        /*02dc*/ 	.word	0x0000000b
        /*02e0*/ 	.word	0x00000000
        /*02e4*/ 	.short	0x010a
        /*02e6*/ 	.byte	0x3f
	.zero		1


	//   ....[35]....
        /*02e8*/ 	.word	0x0000be20
        /*02ec*/ 	.word	0x00000003
        /*02f0*/ 	.word	0x00000000
        /*02f4*/ 	.short	0x010a
        /*02f6*/ 	.byte	0x3f
	.zero		1


	//   ....[36]....
        /*02f8*/ 	.word	0x0000be80
        /*02fc*/ 	.word	0x0000008f
        /*0300*/ 	.word	0x00000000
        /*0304*/ 	.short	0x010a
        /*0306*/ 	.byte	0x3f
	.zero		1


	//   ....[37]....
        /*0308*/ 	.word	0x0000bed0
        /*030c*/ 	.word	0x00000003
        /*0310*/ 	.word	0x00000000
        /*0314*/ 	.short	0x010a
        /*0316*/ 	.byte	0x3f
	.zero		1


	//   ....[38]....
        /*0318*/ 	.word	0x0000bf30
        /*031c*/ 	.word	0x00000004
        /*0320*/ 	.word	0x00000000
        /*0324*/ 	.short	0x010a
        /*0326*/ 	.byte	0x3f
	.zero		1


	//   ....[39]....
        /*0328*/ 	.word	0x0000bf80
        /*032c*/ 	.word	0x0000008f
        /*0330*/ 	.word	0x00000010
        /*0334*/ 	.short	0x010a
        /*0336*/ 	.byte	0x3f
	.zero		1


	//   ....[40]....
        /*0338*/ 	.word	0x0000c050
        /*033c*/ 	.word	0x0000000a
        /*0340*/ 	.word	0x00000030
        /*0344*/ 	.short	0x010a
        /*0346*/ 	.byte	0x3f
	.zero		1


	//   ....[41]....
        /*0348*/ 	.word	0x0000c120
        /*034c*/ 	.word	0x00000009
        /*0350*/ 	.word	0x00000000
        /*0354*/ 	.short	0x010a
        /*0356*/ 	.byte	0x3f
	.zero		1


	//   ....[42]....
        /*0358*/ 	.word	0x0000c170
        /*035c*/ 	.word	0x00000008
        /*0360*/ 	.word	0x00000000
        /*0364*/ 	.short	0x010a
        /*0366*/ 	.byte	0x3f
	.zero		1


	//   ....[43]....
        /*0368*/ 	.word	0x0000c1c0
        /*036c*/ 	.word	0x00000009
        /*0370*/ 	.word	0x00000000
        /*0374*/ 	.short	0x010a
        /*0376*/ 	.byte	0x3f
	.zero		1


	//   ....[44]....
        /*0378*/ 	.word	0x0000c210
        /*037c*/ 	.word	0x00000008
        /*0380*/ 	.word	0x00000000
        /*0384*/ 	.short	0x010a
        /*0386*/ 	.byte	0x3f
	.zero		1


	//   ....[45]....
        /*0388*/ 	.word	0x0000c260
        /*038c*/ 	.word	0x0000000b
        /*0390*/ 	.word	0x00000000
        /*0394*/ 	.short	0x010a
        /*0396*/ 	.byte	0x3f
	.zero		1


	//----- nvinfo : EIATTR_NUM_MBARRIERS
	.align		4
.L_37:
        /*0398*/ 	.byte	0x03, 0x38
        /*039a*/ 	.short	0x0012


	//----- nvinfo : EIATTR_EXIT_INSTR_OFFSETS
	.align		4
        /*039c*/ 	.byte	0x04, 0x1c
        /*039e*/ 	.short	(.L_39 - .L_38)


	//   ....[0]....
.L_38:
        /*03a0*/ 	.word	0x000011c0


	//   ....[1]....
        /*03a4*/ 	.word	0x00001220


	//   ....[2]....
        /*03a8*/ 	.word	0x0000ad70


	//   ....[3]....
        /*03ac*/ 	.word	0x0000ada0


	//   ....[4]....
        /*03b0*/ 	.word	0x0000be70


	//----- nvinfo : EIATTR_MAX_THREADS
	.align		4
.L_39:
        /*03b4*/ 	.byte	0x04, 0x05
        /*03b6*/ 	.short	(.L_41 - .L_40)
.L_40:
        /*03b8*/ 	.word	0x00000180
        /*03bc*/ 	.word	0x00000001
        /*03c0*/ 	.word	0x00000001


	//----- nvinfo : EIATTR_CRS_STACK_SIZE
	.align		4
.L_41:
        /*03c4*/ 	.byte	0x04, 0x1e
        /*03c6*/ 	.short	(.L_43 - .L_42)
.L_42:
        /*03c8*/ 	.word	0x00000000


	//----- nvinfo : EIATTR_CBANK_PARAM_SIZE
	.align		4
.L_43:
        /*03cc*/ 	.byte	0x03, 0x19
        /*03ce*/ 	.short	0x0470


	//----- nvinfo : EIATTR_PARAM_CBANK
	.align		4
        /*03d0*/ 	.byte	0x04, 0x0a
        /*03d2*/ 	.short	(.L_45 - .L_44)
	.align		4
.L_44:
        /*03d4*/ 	.word	index@(.nv.constant0._ZN7cutlass13device_kernelINS_4gemm6kernel13GemmUniversalIN4cute5tupleIJiiiiEEENS1_10collective13CollectiveMmaINS1_34MainloopSm90TmaGmmaWarpSpecializedILi6ENS5_IJNS4_1CILi1EEESB_SB_EEENS1_32KernelTmaWarpSpecializedPingpongEEENS5_IJNSA_ILi64EEENSA_ILi224EEESF_EEENS_10bfloat16_tENS5_IJlSB_lEEESI_SJ_NS4_8TiledMMAINS4_8MMA_AtomIJNS4_4SM904GMMA27MMA_64x32x16_F32BF16BF16_SSILNSN_5MajorE0ELSP_0ELNSN_7ScaleInE1ELSQ_1EEEEEENS4_6LayoutISC_NS5_IJNSA_ILi0EEESU_SU_EEEEENS5_IJNS4_10UnderscoreESX_SX_EEEEENS4_13SM90_TMA_LOADENS4_14ComposedLayoutINS4_7SwizzleILi3ELi4ELi3EEENS4_18smem_ptr_flag_bitsILi16EEENST_INS5_IJNSA_ILi8EEESF_EEENS5_IJSF_SB_EEEEEEEvNS4_8identityES10_S1A_vS1B_EENS_8epilogue10collective6detail29Sm90TmaWarpSpecializedAdapterINS1E_15DefaultEpilogueISI_SJ_SJ_NS1D_6thread17LinearCombinationISI_Li1EffLNS1I_9ScaleType4KindE0ELNS_15FloatRoundStyleE2ESI_EENS1_15EpilogueDefaultEEEEEvvEEEEvNT_6ParamsE)
        /*03d8*/ 	.short	0x0210
        /*03da*/ 	.short	0x0470


	//----- nvinfo : EIATTR_SW_WAR
	.align		4
.L_45:
        /*03dc*/ 	.byte	0x04, 0x36
        /*03de*/ 	.short	(.L_47 - .L_46)
.L_46:
        /*03e0*/ 	.word	0x00000008
.L_47:


//--------------------- .nv.callgraph             --------------------------
	.section	.nv.callgraph,"",@"SHT_CUDA_CALLGRAPH"
	.align	4
	.sectionentsize	8
	.align		4
        /*0000*/ 	.word	0x00000000
	.align		4
        /*0004*/ 	.word	0xffffffff
	.align		4
        /*0008*/ 	.word	index@(_ZN7cutlass13device_kernelINS_4gemm6kernel13GemmUniversalIN4cute5tupleIJiiiiEEENS1_10collective13CollectiveMmaINS1_34MainloopSm90TmaGmmaWarpSpecializedILi6ENS5_IJNS4_1CILi1EEESB_SB_EEENS1_32KernelTmaWarpSpecializedPingpongEEENS5_IJNSA_ILi64EEENSA_ILi224EEESF_EEENS_10bfloat16_tENS5_IJlSB_lEEESI_SJ_NS4_8TiledMMAINS4_8MMA_AtomIJNS4_4SM904GMMA27MMA_64x32x16_F32BF16BF16_SSILNSN_5MajorE0ELSP_0ELNSN_7ScaleInE1ELSQ_1EEEEEENS4_6LayoutISC_NS5_IJNSA_ILi0EEESU_SU_EEEEENS5_IJNS4_10UnderscoreESX_SX_EEEEENS4_13SM90_TMA_LOADENS4_14ComposedLayoutINS4_7SwizzleILi3ELi4ELi3EEENS4_18smem_ptr_flag_bitsILi16EEENST_INS5_IJNSA_ILi8EEESF_EEENS5_IJSF_SB_EEEEEEEvNS4_8identityES10_S1A_vS1B_EENS_8epilogue10collective6detail29Sm90TmaWarpSpecializedAdapterINS1E_15DefaultEpilogueISI_SJ_SJ_NS1D_6thread17LinearCombinationISI_Li1EffLNS1I_9ScaleType4KindE0ELNS_15FloatRoundStyleE2ESI_EENS1_15EpilogueDefaultEEEEEvvEEEEvNT_6ParamsE)
	.align		4
        /*000c*/ 	.word	index@(__assertfail)
	.align		4
        /*0010*/ 	.word	0x00000000
	.align		4
        /*0014*/ 	.word	0xfffffffe
	.align		4
        /*0018*/ 	.word	0x00000000
	.align		4
        /*001c*/ 	.word	0xfffffffd
	.align		4
        /*0020*/ 	.word	0x00000000
	.align		4
        /*0024*/ 	.word	0xfffffffc


//--------------------- .nv.constant4             --------------------------
	.section	.nv.constant4,"a",@progbits
	.align	8
	.align		8
.nv.constant4:
        /*0000*/ 	.dword	__assertfail
	.align		8
        /*0008*/ 	.dword	__unnamed_1
	.align		8
        /*0010*/ 	.dword	_ZN40_INTERNAL_c9b0a4dd_4_k_cu_ec33da91_143914cuda3std3__45__cpo5beginE
	.align		8
        /*0018*/ 	.dword	_ZN40_INTERNAL_c9b0a4dd_4_k_cu_ec33da91_143914cuda3std3__45__cpo3endE
	.align		8
        /*0020*/ 	.dword	_ZN40_INTERNAL_c9b0a4dd_4_k_cu_ec33da91_143914cuda3std3__45__cpo6cbeginE
	.align		8
        /*0028*/ 	.dword	_ZN40_INTERNAL_c9b0a4dd_4_k_cu_ec33da91_143914cuda3std3__45__cpo4cendE
	.align		8
        /*0030*/ 	.dword	_ZN40_INTERNAL_c9b0a4dd_4_k_cu_ec33da91_143914cuda3std3__442_GLOBAL__N__c9b0a4dd_4_k_cu_ec33da91_143916ignoreE
	.align		8
        /*0038*/ 	.dword	_ZN40_INTERNAL_c9b0a4dd_4_k_cu_ec33da91_143914cuda3std3__419piecewise_constructE
	.align		8
        /*0040*/ 	.dword	_ZN40_INTERNAL_c9b0a4dd_4_k_cu_ec33da91_143914cuda3std3__48in_placeE
	.align		8
        /*0048*/ 	.dword	_ZN40_INTERNAL_c9b0a4dd_4_k_cu_ec33da91_143914cuda3std6ranges3__45__cpo4swapE
	.align		8
        /*0050*/ 	.dword	_ZN40_INTERNAL_c9b0a4dd_4_k_cu_ec33da91_143914cuda3std6ranges3__45__cpo9iter_moveE
	.align		8
        /*0058*/ 	.dword	_ZN40_INTERNAL_c9b0a4dd_4_k_cu_ec33da91_143914cute7productE
	.align		8
        /*0060*/ 	.dword	_ZN40_INTERNAL_c9b0a4dd_4_k_cu_ec33da91_143914cute1_E
	.align		8
        /*0068*/ 	.dword	$str$22
	.align		8
        /*0070*/ 	.dword	$str$23


//--------------------- .text._ZN7cutlass13device_kernelINS_4gemm6kernel13GemmUniversalIN4cute5tupleIJiiiiEEENS1_10collective13CollectiveMmaINS1_34MainloopSm90TmaGmmaWarpSpecializedILi6ENS5_IJNS4_1CILi1EEESB_SB_EEENS1_32KernelTmaWarpSpecializedPingpongEEENS5_IJNSA_ILi64EEENSA_ILi224EEESF_EEENS_10bfloat16_tENS5_IJlSB_lEEESI_SJ_NS4_8TiledMMAINS4_8MMA_AtomIJNS4_4SM904GMMA27MMA_64x32x16_F32BF16BF16_SSILNSN_5MajorE0ELSP_0ELNSN_7ScaleInE1ELSQ_1EEEEEENS4_6LayoutISC_NS5_IJNSA_ILi0EEESU_SU_EEEEENS5_IJNS4_10UnderscoreESX_SX_EEEEENS4_13SM90_TMA_LOADENS4_14ComposedLayoutINS4_7SwizzleILi3ELi4ELi3EEENS4_18smem_ptr_flag_bitsILi16EEENST_INS5_IJNSA_ILi8EEESF_EEENS5_IJSF_SB_EEEEEEEvNS4_8identityES10_S1A_vS1B_EENS_8epilogue10collective6detail29Sm90TmaWarpSpecializedAdapterINS1E_15DefaultEpilogueISI_SJ_SJ_NS1D_6thread17LinearCombinationISI_Li1EffLNS1I_9ScaleType4KindE0ELNS_15FloatRoundStyleE2ESI_EENS1_15EpilogueDefaultEEEEEvvEEEEvNT_6ParamsE --------------------------
	.section	.text._ZN7cutlass13device_kernelINS_4gemm6kernel13GemmUniversalIN4cute5tupleIJiiiiEEENS1_10collective13CollectiveMmaINS1_34MainloopSm90TmaGmmaWarpSpecializedILi6ENS5_IJNS4_1CILi1EEESB_SB_EEENS1_32KernelTmaWarpSpecializedPingpongEEENS5_IJNSA_ILi64EEENSA_ILi224EEESF_EEENS_10bfloat16_tENS5_IJlSB_lEEESI_SJ_NS4_8TiledMMAINS4_8MMA_AtomIJNS4_4SM904GMMA27MMA_64x32x16_F32BF16BF16_SSILNSN_5MajorE0ELSP_0ELNSN_7ScaleInE1ELSQ_1EEEEEENS4_6LayoutISC_NS5_IJNSA_ILi0EEESU_SU_EEEEENS5_IJNS4_10UnderscoreESX_SX_EEEEENS4_13SM90_TMA_LOADENS4_14ComposedLayoutINS4_7SwizzleILi3ELi4ELi3EEENS4_18smem_ptr_flag_bitsILi16EEENST_INS5_IJNSA_ILi8EEESF_EEENS5_IJSF_SB_EEEEEEEvNS4_8identityES10_S1A_vS1B_EENS_8epilogue10collective6detail29Sm90TmaWarpSpecializedAdapterINS1E_15DefaultEpilogueISI_SJ_SJ_NS1D_6thread17LinearCombinationISI_Li1EffLNS1I_9ScaleType4KindE0ELNS_15FloatRoundStyleE2ESI_EENS1_15EpilogueDefaultEEEEEvvEEEEvNT_6ParamsE,"ax",@progbits
	.align	128
.text._ZN7cutlass13device_kernelINS_4gemm6kernel13GemmUniversalIN4cute5tupleIJiiiiEEENS1_10collective13CollectiveMmaINS1_34MainloopSm90TmaGmmaWarpSpecializedILi6ENS5_IJNS4_1CILi1EEESB_SB_EEENS1_32KernelTmaWarpSpecializedPingpongEEENS5_IJNSA_ILi64EEENSA_ILi224EEESF_EEENS_10bfloat16_tENS5_IJlSB_lEEESI_SJ_NS4_8TiledMMAINS4_8MMA_AtomIJNS4_4SM904GMMA27MMA_64x32x16_F32BF16BF16_SSILNSN_5MajorE0ELSP_0ELNSN_7ScaleInE1ELSQ_1EEEEEENS4_6LayoutISC_NS5_IJNSA_ILi0EEESU_SU_EEEEENS5_IJNS4_10UnderscoreESX_SX_EEEEENS4_13SM90_TMA_LOADENS4_14ComposedLayoutINS4_7SwizzleILi3ELi4ELi3EEENS4_18smem_ptr_flag_bitsILi16EEENST_INS5_IJNSA_ILi8EEESF_EEENS5_IJSF_SB_EEEEEEEvNS4_8identityES10_S1A_vS1B_EENS_8epilogue10collective6detail29Sm90TmaWarpSpecializedAdapterINS1E_15DefaultEpilogueISI_SJ_SJ_NS1D_6thread17LinearCombinationISI_Li1EffLNS1I_9ScaleType4KindE0ELNS_15FloatRoundStyleE2ESI_EENS1_15EpilogueDefaultEEEEEvvEEEEvNT_6ParamsE:
        .type           _ZN7cutlass13device_kernelINS_4gemm6kernel13GemmUniversalIN4cute5tupleIJiiiiEEENS1_10collective13CollectiveMmaINS1_34MainloopSm90TmaGmmaWarpSpecializedILi6ENS5_IJNS4_1CILi1EEESB_SB_EEENS1_32KernelTmaWarpSpecializedPingpongEEENS5_IJNSA_ILi64EEENSA_ILi224EEESF_EEENS_10bfloat16_tENS5_IJlSB_lEEESI_SJ_NS4_8TiledMMAINS4_8MMA_AtomIJNS4_4SM904GMMA27MMA_64x32x16_F32BF16BF16_SSILNSN_5MajorE0ELSP_0ELNSN_7ScaleInE1ELSQ_1EEEEEENS4_6LayoutISC_NS5_IJNSA_ILi0EEESU_SU_EEEEENS5_IJNS4_10UnderscoreESX_SX_EEEEENS4_13SM90_TMA_LOADENS4_14ComposedLayoutINS4_7SwizzleILi3ELi4ELi3EEENS4_18smem_ptr_flag_bitsILi16EEENST_INS5_IJNSA_ILi8EEESF_EEENS5_IJSF_SB_EEEEEEEvNS4_8identityES10_S1A_vS1B_EENS_8epilogue10collective6detail29Sm90TmaWarpSpecializedAdapterINS1E_15DefaultEpilogueISI_SJ_SJ_NS1D_6thread17LinearCombinationISI_Li1EffLNS1I_9ScaleType4KindE0ELNS_15FloatRoundStyleE2ESI_EENS1_15EpilogueDefaultEEEEEvvEEEEvNT_6ParamsE,@function
        .size           _ZN7cutlass13device_kernelINS_4gemm6kernel13GemmUniversalIN4cute5tupleIJiiiiEEENS1_10collective13CollectiveMmaINS1_34MainloopSm90TmaGmmaWarpSpecializedILi6ENS5_IJNS4_1CILi1EEESB_SB_EEENS1_32KernelTmaWarpSpecializedPingpongEEENS5_IJNSA_ILi64EEENSA_ILi224EEESF_EEENS_10bfloat16_tENS5_IJlSB_lEEESI_SJ_NS4_8TiledMMAINS4_8MMA_AtomIJNS4_4SM904GMMA27MMA_64x32x16_F32BF16BF16_SSILNSN_5MajorE0ELSP_0ELNSN_7ScaleInE1ELSQ_1EEEEEENS4_6LayoutISC_NS5_IJNSA_ILi0EEESU_SU_EEEEENS5_IJNS4_10UnderscoreESX_SX_EEEEENS4_13SM90_TMA_LOADENS4_14ComposedLayoutINS4_7SwizzleILi3ELi4ELi3EEENS4_18smem_ptr_flag_bitsILi16EEENST_INS5_IJNSA_ILi8EEESF_EEENS5_IJSF_SB_EEEEEEEvNS4_8identityES10_S1A_vS1B_EENS_8epilogue10collective6detail29Sm90TmaWarpSpecializedAdapterINS1E_15DefaultEpilogueISI_SJ_SJ_NS1D_6thread17LinearCombinationISI_Li1EffLNS1I_9ScaleType4KindE0ELNS_15FloatRoundStyleE2ESI_EENS1_15EpilogueDefaultEEEEEvvEEEEvNT_6ParamsE,(.L_x_297 - _ZN7cutlass13device_kernelINS_4gemm6kernel13GemmUniversalIN4cute5tupleIJiiiiEEENS1_10collective13CollectiveMmaINS1_34MainloopSm90TmaGmmaWarpSpecializedILi6ENS5_IJNS4_1CILi1EEESB_SB_EEENS1_32KernelTmaWarpSpecializedPingpongEEENS5_IJNSA_ILi64EEENSA_ILi224EEESF_EEENS_10bfloat16_tENS5_IJlSB_lEEESI_SJ_NS4_8TiledMMAINS4_8MMA_AtomIJNS4_4SM904GMMA27MMA_64x32x16_F32BF16BF16_SSILNSN_5MajorE0ELSP_0ELNSN_7ScaleInE1ELSQ_1EEEEEENS4_6LayoutISC_NS5_IJNSA_ILi0EEESU_SU_EEEEENS5_IJNS4_10UnderscoreESX_SX_EEEEENS4_13SM90_TMA_LOADENS4_14ComposedLayoutINS4_7SwizzleILi3ELi4ELi3EEENS4_18smem_ptr_flag_bitsILi16EEENST_INS5_IJNSA_ILi8EEESF_EEENS5_IJSF_SB_EEEEEEEvNS4_8identityES10_S1A_vS1B_EENS_8epilogue10collective6detail29Sm90TmaWarpSpecializedAdapterINS1E_15DefaultEpilogueISI_SJ_SJ_NS1D_6thread17LinearCombinationISI_Li1EffLNS1I_9ScaleType4KindE0ELNS_15FloatRoundStyleE2ESI_EENS1_15EpilogueDefaultEEEEEvvEEEEvNT_6ParamsE)
        .other          _ZN7cutlass13device_kernelINS_4gemm6kernel13GemmUniversalIN4cute5tupleIJiiiiEEENS1_10collective13CollectiveMmaINS1_34MainloopSm90TmaGmmaWarpSpecializedILi6ENS5_IJNS4_1CILi1EEESB_SB_EEENS1_32KernelTmaWarpSpecializedPingpongEEENS5_IJNSA_ILi64EEENSA_ILi224EEESF_EEENS_10bfloat16_tENS5_IJlSB_lEEESI_SJ_NS4_8TiledMMAINS4_8MMA_AtomIJNS4_4SM904GMMA27MMA_64x32x16_F32BF16BF16_SSILNSN_5MajorE0ELSP_0ELNSN_7ScaleInE1ELSQ_1EEEEEENS4_6LayoutISC_NS5_IJNSA_ILi0EEESU_SU_EEEEENS5_IJNS4_10UnderscoreESX_SX_EEEEENS4_13SM90_TMA_LOADENS4_14ComposedLayoutINS4_7SwizzleILi3ELi4ELi3EEENS4_18smem_ptr_flag_bitsILi16EEENST_INS5_IJNSA_ILi8EEESF_EEENS5_IJSF_SB_EEEEEEEvNS4_8identityES10_S1A_vS1B_EENS_8epilogue10collective6detail29Sm90TmaWarpSpecializedAdapterINS1E_15DefaultEpilogueISI_SJ_SJ_NS1D_6thread17LinearCombinationISI_Li1EffLNS1I_9ScaleType4KindE0ELNS_15FloatRoundStyleE2ESI_EENS1_15EpilogueDefaultEEEEEvvEEEEvNT_6ParamsE,@"STO_CUDA_ENTRY STV_DEFAULT"
_ZN7cutlass13device_kernelINS_4gemm6kernel13GemmUniversalIN4cute5tupleIJiiiiEEENS1_10collective13CollectiveMmaINS1_34MainloopSm90TmaGmmaWarpSpecializedILi6ENS5_IJNS4_1CILi1EEESB_SB_EEENS1_32KernelTmaWarpSpecializedPingpongEEENS5_IJNSA_ILi64EEENSA_ILi224EEESF_EEENS_10bfloat16_tENS5_IJlSB_lEEESI_SJ_NS4_8TiledMMAINS4_8MMA_AtomIJNS4_4SM904GMMA27MMA_64x32x16_F32BF16BF16_SSILNSN_5MajorE0ELSP_0ELNSN_7ScaleInE1ELSQ_1EEEEEENS4_6LayoutISC_NS5_IJNSA_ILi0EEESU_SU_EEEEENS5_IJNS4_10UnderscoreESX_SX_EEEEENS4_13SM90_TMA_LOADENS4_14ComposedLayoutINS4_7SwizzleILi3ELi4ELi3EEENS4_18smem_ptr_flag_bitsILi16EEENST_INS5_IJNSA_ILi8EEESF_EEENS5_IJSF_SB_EEEEEEEvNS4_8identityES10_S1A_vS1B_EENS_8epilogue10collective6detail29Sm90TmaWarpSpecializedAdapterINS1E_15DefaultEpilogueISI_SJ_SJ_NS1D_6thread17LinearCombinationISI_Li1EffLNS1I_9ScaleType4KindE0ELNS_15FloatRoundStyleE2ESI_EENS1_15EpilogueDefaultEEEEEvvEEEEvNT_6ParamsE:
[----:B------:R-:W0:Y:S02]  /*0000*/  LDC R1, c[0x0][0x28] ;  /* 0x00000a00ff017b82 */ /* 0x000e240000000800 */
[----:B0-----:R-:W-:Y:S01]  /*0010*/  VIADD R1, R1, 0xfffffff8 ;  /* 0xfffffff801017836 */ /* 0x001fe20000000000 */
[----:B------:R-:W0:Y:S01]  /*0020*/  S2R R4, SR_TID.X ;  /* 0x0000000000047919 */ /* 0x000e220000002100 */
[----:B------:R-:W-:Y:S01]  /*0030*/  ELECT P0, URZ, PT ;  /* 0x00000000003f782f */ /* 0x000fe20003800000 */
[----:B------:R-:W-:Y:S01]  /*0040*/  BSSY B0, `(.L_x_0) ;  /* 0x000000f000007945 */ /* 0x000fe20003800000 */
[--C-:B0-----:R-:W-:Y:S02]  /*0050*/  SHF.R.U32.HI R0, RZ, 0x5, R4.reuse ;  /* 0x00000005ff007819 */ /* 0x101fe40000011604 */
[----:B------:R-:W-:-:S03]  /*0060*/  SHF.R.U32.HI R5, RZ, 0x7, R4 ;  /* 0x00000007ff057819 */ /* 0x000fc60000011604 */
[----:B------:R-:W0:Y:S04]  /*0070*/  SHFL.IDX PT, R2, R0, RZ, 0x1f ;  /* 0x00001fff00027589 */ /* 0x000e2800000e0000 */
[----:B------:R1:W2:Y:S01]  /*0080*/  SHFL.IDX PT, R8, R5, RZ, 0x1f ;  /* 0x00001fff05087589 */ /* 0x0002a200000e0000 */
[----:B0-----:R-:W-:-:S13]  /*0090*/  ISETP.NE.OR P0, PT, R2, RZ, !P0 ;  /* 0x000000ff0200720c */ /* 0x001fda0004705670 */
[----:B-12---:R-:W-:Y:S05]  /*00a0*/  @P0 BRA `(.L_x_1) ;  /* 0x0000000000200947 */ /* 0x006fea0003800000 */
[----:B------:R-:W-:Y:S02]  /*00b0*/  ULDC.64 UR4, c[0x0][0x198] ;  /* 0x0000660000047ab9 */ /* 0x000fe40000000a00 */
[----:B------:R-:W-:Y:S02]  /*00c0*/  UIADD3 UR6, UP0, UR4, 0xf0, URZ ;  /* 0x000000f004067890 */ /* 0x000fe4000ff1e03f */
[----:B------:R-:W-:Y:S02]  /*00d0*/  UIADD3 UR4, UP1, UR4, 0x1f0, URZ ;  /* 0x000001f004047890 */ /* 0x000fe4000ff3e03f */
[----:B------:R-:W-:Y:S02]  /*00e0*/  UIADD3.X UR7, URZ, UR5, URZ, UP0, !UPT ;  /* 0x000000053f077290 */ /* 0x000fe400087fe43f */
[----:B------:R-:W-:-:S07]  /*00f0*/  UIADD3.X UR5, URZ, UR5, URZ, UP1, !UPT ;  /* 0x000000053f057290 */ /* 0x000fce0008ffe43f */
[----:B------:R0:W-:Y:S02]  /*0100*/  UTMACCTL.PF [UR6] ;  /* 0x00000000060079b9 */ /* 0x0001e40008040000 */
[----:B------:R0:W-:Y:S02]  /*0110*/  UTMACCTL.PF [UR4] ;  /* 0x00000000040079b9 */ /* 0x0001e40008040000 */
[----:B0-----:R-:W-:Y:S01]  /*0120*/  NOP ;  /* 0x0000000000007918 */ /* 0x001fe20000000000 */
.L_x_1:
[----:B------:R-:W-:Y:S05]  /*0130*/  BSYNC B0 ;  /* 0x0000000000007941 */ /* 0x000fea0003800000 */
.L_x_0:
[----:B------:R-:W0:Y:S02]  /*0140*/  SHFL.IDX PT, R3, R0, RZ, 0x1f ;  /* 0x00001fff00037589 */ /* 0x000e2400000e0000 */
[----:B0-----:R-:W-:-:S13]  /*0150*/  ISETP.NE.AND P0, PT, R3, RZ, PT ;  /* 0x000000ff0300720c */ /* 0x001fda0003f05270 */
[----:B------:R-:W-:Y:S05]  /*0160*/  @P0 BRA `(.L_x_2) ;  /* 0x0000000000680947 */ /* 0x000fea0003800000 */
[----:B------:R-:W0:Y:S01]  /*0170*/  S2UR UR8, SR_CgaCtaId ;  /* 0x00000000000879c3 */ /* 0x000e220000008800 */
[----:B------:R-:W-:Y:S01]  /*0180*/  UMOV UR4, 0x400 ;  /* 0x0000040000047882 */ /* 0x000fe20000000000 */
[----:B------:R-:W-:Y:S01]  /*0190*/  UMOV UR5, 0x1 ;  /* 0x0000000100057882 */ /* 0x000fe20000000000 */
[----:B------:R-:W-:Y:S01]  /*01a0*/  UMOV UR6, 0x80 ;  /* 0x0000008000067882 */ /* 0x000fe20000000000 */
[----:B------:R-:W-:Y:S01]  /*01b0*/  ELECT P0, URZ, PT ;  /* 0x00000000003f782f */ /* 0x000fe20003800000 */
[----:B------:R-:W-:-:S04]  /*01c0*/  UIADD3 UR6, -UR6, 0x100000, URZ ;  /* 0x0010000006067890 */ /* 0x000fc8000fffe13f */
[----:B------:R-:W-:Y:S02]  /*01d0*/  USHF.L.U32 UR7, UR6, 0xb, URZ ;  /* 0x0000000b06077899 */ /* 0x000fe4000800063f */
[----:B------:R-:W-:Y:S02]  /*01e0*/  USHF.L.U32 UR6, UR6, 0x1, URZ ;  /* 0x0000000106067899 */ /* 0x000fe4000800063f */
[----:B0-----:R-:W-:Y:S02]  /*01f0*/  ULEA UR8, UR8, UR4, 0x18 ;  /* 0x0000000408087291 */ /* 0x001fe4000f8ec03f */
[----:B------:R-:W-:-:S04]  /*0200*/  UIADD3 UR4, -UR5, 0x100000, URZ ;  /* 0x0010000005047890 */ /* 0x000fc8000fffe13f */
[----:B------:R-:W-:Y:S02]  /*0210*/  USHF.L.U32 UR5, UR4, 0xb, URZ ;  /* 0x0000000b04057899 */ /* 0x000fe4000800063f */
[----:B------:R-:W-:Y:S01]  /*0220*/  USHF.L.U32 UR4, UR4, 0x1, URZ ;  /* 0x0000000104047899 */ /* 0x000fe2000800063f */
[----:B------:R-:W0:Y:S11]  /*0230*/  FENCE.VIEW.ASYNC.S ;  /* 0x00000000000073c6 */ /* 0x000e360000000000 */
[----:B0-----:R0:W1:Y:S01]  /*0240*/  SYNCS.EXCH.64 URZ, [UR8], UR4 ;  /* 0x00000004083f75b2 */ /* 0x0010620008000100 */
[----:B------:R0:W2:Y:S01]  /*0250*/  SYNCS.EXCH.64 URZ, [UR8+0x30], UR6 ;  /* 0x00003006083f75b2 */ /* 0x0000a20008000100 */
[----:B------:R0:W3:Y:S01]  /*0260*/  SYNCS.EXCH.64 URZ, [UR8+0x8], UR4 ;  /* 0x00000804083f75b2 */ /* 0x0000e20008000100 */
[----:B------:R0:W4:Y:S01]  /*0270*/  SYNCS.EXCH.64 URZ, [UR8+0x38], UR6 ;  /* 0x00003806083f75b2 */ /* 0x0001220008000100 */
[----:B------:R0:W0:Y:S01]  /*0280*/  SYNCS.EXCH.64 URZ, [UR8+0x10], UR4 ;  /* 0x00001004083f75b2 */ /* 0x0000220008000100 */
[----:B------:R0:W0:Y:S01]  /*0290*/  SYNCS.EXCH.64 URZ, [UR8+0x40], UR6 ;  /* 0x00004006083f75b2 */ /* 0x0000220008000100 */
[----:B------:R0:W0:Y:S01]  /*02a0*/  SYNCS.EXCH.64 URZ, [UR8+0x18], UR4 ;  /* 0x00001804083f75b2 */ /* 0x0000220008000100 */
[----:B------:R0:W0:Y:S01]  /*02b0*/  SYNCS.EXCH.64 URZ, [UR8+0x48], UR6 ;  /* 0x00004806083f75b2 */ /* 0x0000220008000100 */
[----:B------:R0:W0:Y:S01]  /*02c0*/  SYNCS.EXCH.64 URZ, [UR8+0x20], UR4 ;  /* 0x00002004083f75b2 */ /* 0x0000220008000100 */
[----:B------:R0:W0:Y:S01]  /*02d0*/  SYNCS.EXCH.64 URZ, [UR8+0x50], UR6 ;  /* 0x00005006083f75b2 */ /* 0x0000220008000100 */
[----:B------:R0:W0:Y:S01]  /*02e0*/  SYNCS.EXCH.64 URZ, [UR8+0x28], UR4 ;  /* 0x00002804083f75b2 */ /* 0x0000220008000100 */
[----:B------:R0:W0:Y:S01]  /*02f0*/  SYNCS.EXCH.64 URZ, [UR8+0x58], UR6 ;  /* 0x00005806083f75b2 */ /* 0x0000220008000100 */
[----:B------:R-:W-:Y:S01]  /*0300*/  NOP ;  /* 0x0000000000007918 */ /* 0x000fe20000000000 */
.L_x_2:
[----:B------:R-:W5:Y:S01]  /*0310*/  SHFL.IDX PT, R6, R0, RZ, 0x1f ;  /* 0x00001fff00067589 */ /* 0x000f6200000e0000 */
[----:B------:R-:W-:Y:S01]  /*0320*/  ELECT P0, URZ, PT ;  /* 0x00000000003f782f */ /* 0x000fe20003800000 */
[----:B------:R-:W-:Y:S01]  /*0330*/  NOP ;  /* 0x0000000000007918 */ /* 0x000fe20000000000 */
[----:B------:R-:W-:Y:S01]  /*0340*/  ELECT P1, URZ, PT ;  /* 0x00000000003f782f */ /* 0x000fe20003820000 */
[----:B------:R-:W1:Y:S01]  /*0350*/  SHFL.IDX PT, R3, R0, RZ, 0x1f ;  /* 0x00001fff00037589 */ /* 0x000e6200000e0000 */
[----:B0-----:R-:W-:Y:S01]  /*0360*/  UMOV UR4, 0x20 ;  /* 0x0000002000047882 */ /* 0x001fe20000000000 */
[----:B------:R-:W-:Y:S01]  /*0370*/  UMOV UR11, 0x80 ;  /* 0x00000080000b7882 */ /* 0x000fe20000000000 */
[----:B------:R-:W-:Y:S01]  /*0380*/  NOP ;  /* 0x0000000000007918 */ /* 0x000fe20000000000 */
[C---:B------:R-:W-:Y:S01]  /*0390*/  VIADD R33, R8.reuse, 0xffffffff ;  /* 0xffffffff08217836 */ /* 0x040fe20000000000 */
[----:B------:R-:W0:Y:S01]  /*03a0*/  SHFL.IDX PT, R5, R5, RZ, 0x1f ;  /* 0x00001fff05057589 */ /* 0x000e2200000e0000 */
[----:B------:R-:W-:Y:S01]  /*03b0*/  ULDC.64 UR44, c[0x0][0x208] ;  /* 0x00008200002c7ab9 */ /* 0x000fe20000000a00 */
[----:B------:R-:W-:-:S02]  /*03c0*/  ISETP.NE.AND P2, PT, R8, RZ, PT ;  /* 0x000000ff0800720c */ /* 0x000fc40003f45270 */
[----:B------:R-:W-:Y:S02]  /*03d0*/  ISETP.GE.U32.AND P3, PT, R33, 0x2, PT ;  /* 0x000000022100780c */ /* 0x000fe40003f66070 */
[----:B-----5:R-:W-:Y:S02]  /*03e0*/  ISETP.NE.OR P0, PT, R6, RZ, !P0 ;  /* 0x000000ff0600720c */ /* 0x020fe40004705670 */
[----:B-1----:R-:W-:Y:S02]  /*03f0*/  ISETP.NE.OR P1, PT, R3, RZ, !P1 ;  /* 0x000000ff0300720c */ /* 0x002fe40004f25670 */
[----:B------:R-:W-:-:S04]  /*0400*/  SHF.R.S32.HI R3, RZ, 0x1f, R2 ;  /* 0x0000001fff037819 */ /* 0x000fc80000011402 */
[----:B------:R-:W-:-:S05]  /*0410*/  LEA.HI R3, R3, R2, RZ, 0x2 ;  /* 0x0000000203037211 */ /* 0x000fca00078f10ff */
[----:B------:R-:W-:Y:S01]  /*0420*/  VOTEU.ALL UP0, P0 ;  /* 0x00000000003f7886 */ /* 0x000fe20000000000 */
[----:B------:R-:W-:Y:S01]  /*0430*/  LOP3.LUT R3, R3, 0xfffffffc, RZ, 0xc0, !PT ;  /* 0xfffffffc03037812 */ /* 0x000fe200078ec0ff */
[----:B------:R-:W-:-:S03]  /*0440*/  VOTEU.ALL UP1, P1 ;  /* 0x00000000003f7886 */ /* 0x000fc60000820000 */
[----:B------:R-:W1:Y:S01]  /*0450*/  @!UP0 S2UR UR7, SR_CgaCtaId ;  /* 0x00000000000789c3 */ /* 0x000e620000008800 */
[----:B------:R-:W-:Y:S01]  /*0460*/  @!UP0 UMOV UR6, 0x400 ;  /* 0x0000040000068882 */ /* 0x000fe20000000000 */
[----:B------:R-:W-:-:S04]  /*0470*/  @!UP0 UIADD3 UR4, -UR4, 0x100000, URZ ;  /* 0x0010000004048890 */ /* 0x000fc8000fffe13f */
[----:B------:R-:W-:Y:S02]  /*0480*/  @!UP0 USHF.L.U32 UR5, UR4, 0xb, URZ ;  /* 0x0000000b04058899 */ /* 0x000fe4000800063f */
[----:B------:R-:W-:Y:S01]  /*0490*/  @!UP0 USHF.L.U32 UR4, UR4, 0x1, URZ ;  /* 0x0000000104048899 */ /* 0x000fe2000800063f */
[----:B------:R-:W-:Y:S01]  /*04a0*/  IMAD.IADD R0, R2, 0x1, -R3 ;  /* 0x0000000102007824 */ /* 0x000fe200078e0a03 */
[----:B------:R-:W-:Y:S01]  /*04b0*/  @!UP1 UMOV UR9, 0x400 ;  /* 0x0000040000099882 */ /* 0x000fe20000000000 */
[----:B------:R-:W-:Y:S01]  /*04c0*/  VOTEU.ALL UP2, P1 ;  /* 0x00000000003f7886 */ /* 0x000fe20000840000 */
[----:B------:R-:W-:Y:S01]  /*04d0*/  VOTEU.ALL UP3, P1 ;  /* 0x00000000003f7886 */ /* 0x000fe20000860000 */
[----:B------:R-:W-:Y:S01]  /*04e0*/  VOTEU.ALL UP4, P1 ;  /* 0x00000000003f7886 */ /* 0x000fe20000880000 */
[----:B------:R-:W5:Y:S01]  /*04f0*/  @!UP1 S2UR UR10, SR_CgaCtaId ;  /* 0x00000000000a99c3 */ /* 0x000f620000008800 */
[----:B------:R-:W-:Y:S01]  /*0500*/  VOTEU.ALL UP5, P1 ;  /* 0x00000000003f7886 */ /* 0x000fe200008a0000 */
[----:B------:R-:W-:-:S04]  /*0510*/  SHF.R.S32.HI R3, RZ, 0x1f, R4 ;  /* 0x0000001fff037819 */ /* 0x000fc80000011404 */
[----:B------:R-:W-:-:S04]  /*0520*/  LEA.HI R3, R3, R4, RZ, 0x7 ;  /* 0x0000000403037211 */ /* 0x000fc800078f38ff */
[----:B------:R-:W-:-:S05]  /*0530*/  LOP3.LUT R3, R3, 0xffffff80, RZ, 0xc0, !PT ;  /* 0xffffff8003037812 */ /* 0x000fca00078ec0ff */
[----:B------:R-:W-:Y:S01]  /*0540*/  IMAD.IADD R3, R4, 0x1, -R3 ;  /* 0x0000000104037824 */ /* 0x000fe200078e0a03 */
[----:B-1----:R-:W-:Y:S02]  /*0550*/  @!UP0 ULEA UR8, UR7, UR6, 0x18 ;  /* 0x0000000607088291 */ /* 0x002fe4000f8ec03f */
[----:B------:R-:W-:-:S04]  /*0560*/  @!UP1 UIADD3 UR6, -UR11, 0x100000, URZ ;  /* 0x001000000b069890 */ /* 0x000fc8000fffe13f */
[----:B------:R-:W-:Y:S02]  /*0570*/  @!UP1 USHF.L.U32 UR7, UR6, 0xb, URZ ;  /* 0x0000000b06079899 */ /* 0x000fe4000800063f */
[----:B------:R-:W-:Y:S01]  /*0580*/  @!UP1 USHF.L.U32 UR6, UR6, 0x1, URZ ;  /* 0x0000000106069899 */ /* 0x000fe2000800063f */
[----:B------:R-:W-:Y:S01]  /*0590*/  VOTEU.ALL UP0, P0 ;  /* 0x00000000003f7886 */ /* 0x000fe20000000000 */
[----:B-----5:R-:W-:Y:S01]  /*05a0*/  @!UP1 ULEA UR9, UR10, UR9, 0x18 ;  /* 0x000000090a099291 */ /* 0x020fe2000f8ec03f */
[----:B------:R-:W-:Y:S02]  /*05b0*/  VOTEU.ALL UP1, P0 ;  /* 0x00000000003f7886 */ /* 0x000fe40000020000 */
[----:B------:R-:W-:Y:S01]  /*05c0*/  ULDC.64 UR10, c[0x0][0x598] ;  /* 0x00016600000a7ab9 */ /* 0x000fe20000000a00 */
[----:B------:R-:W-:Y:S01]  /*05d0*/  ISETP.NE.AND P0, PT, R0, 0x3, PT ;  /* 0x000000030000780c */ /* 0x000fe20003f05270 */
[----:B------:R-:W1:Y:S02]  /*05e0*/  FENCE.VIEW.ASYNC.S ;  /* 0x00000000000073c6 */ /* 0x000e640000000000 */
[----:B-1----:R1:W2:Y:S01]  /*05f0*/  @!UP0 SYNCS.EXCH.64 URZ, [UR8+0x90], UR4 ;  /* 0x00009004083f85b2 */ /* 0x0022a20008000100 */
[----:B------:R-:W-:-:S02]  /*0600*/  ISETP.NE.U32.AND P1, PT, RZ, UR10, PT ;  /* 0x0000000aff007c0c */ /* 0x000fc4000bf25070 */
[----:B------:R-:W-:Y:S02]  /*0610*/  ISETP.EQ.OR P0, PT, R0, RZ, !P0 ;  /* 0x000000ff0000720c */ /* 0x000fe40004702670 */
[----:B------:R-:W-:Y:S02]  /*0620*/  ISETP.NE.AND.EX P1, PT, RZ, UR11, PT, P1 ;  /* 0x0000000bff007c0c */ /* 0x000fe4000bf25310 */
[----:B------:R-:W-:-:S04]  /*0630*/  ISETP.EQ.AND P0, PT, R8, RZ, P0 ;  /* 0x000000ff0800720c */ /* 0x000fc80000702270 */
[----:B------:R-:W-:-:S04]  /*0640*/  SEL R16, RZ, 0x1, !P0 ;  /* 0x00000001ff107807 */ /* 0x000fc80004000000 */
[----:B------:R-:W-:Y:S01]  /*0650*/  SEL R16, R16, 0x2, P3 ;  /* 0x0000000210107807 */ /* 0x000fe20001800000 */
[----:B------:R1:W2:Y:S01]  /*0660*/  @!UP1 SYNCS.EXCH.64 URZ, [UR8+0x98], UR4 ;  /* 0x00009804083f95b2 */ /* 0x0002a20008000100 */
[----:B------:R-:W-:Y:S01]  /*0670*/  NOP ;  /* 0x0000000000007918 */ /* 0x000fe20000000000 */
[----:B------:R1:W2:Y:S01]  /*0680*/  @!UP2 SYNCS.EXCH.64 URZ, [UR9+0x70], UR6 ;  /* 0x00007006093fa5b2 */ /* 0x0002a20008000100 */
[----:B------:R1:W2:Y:S01]  /*0690*/  @!UP3 SYNCS.EXCH.64 URZ, [UR9+0x78], UR6 ;  /* 0x00007806093fb5b2 */ /* 0x0002a20008000100 */
[----:B------:R1:W2:Y:S01]  /*06a0*/  @!UP4 SYNCS.EXCH.64 URZ, [UR9+0x80], UR6 ;  /* 0x00008006093fc5b2 */ /* 0x0002a20008000100 */
[----:B------:R1:W2:Y:S01]  /*06b0*/  @!UP5 SYNCS.EXCH.64 URZ, [UR9+0x88], UR6 ;  /* 0x00008806093fd5b2 */ /* 0x0002a20008000100 */
[----:B------:R-:W-:Y:S01]  /*06c0*/  NOP ;  /* 0x0000000000007918 */ /* 0x000fe20000000000 */
[----:B--234-:R-:W-:Y:S06]  /*06d0*/  BAR.SYNC.DEFER_BLOCKING 0x0 ;  /* 0x0000000000007b1d */ /* 0x01cfec0000010000 */
[----:B01----:R-:W-:Y:S05]  /*06e0*/  @!P1 BRA `(.L_x_3) ;  /* 0x00000000001c9947 */ /* 0x003fea0003800000 */
[----:B------:R-:W0:Y:S02]  /*06f0*/  LDC.64 R6, c[0x0][0x598] ;  /* 0x00016600ff067b82 */ /* 0x000e240000000a00 */
[----:B0-----:R-:W2:Y:S02]  /*0700*/  LDG.E.64 R6, desc[UR44][R6.64] ;  /* 0x0000002c06067981 */ /* 0x001ea4000c1e1b00 */
[----:B--2---:R-:W-:-:S04]  /*0710*/  ISETP.NE.U32.AND P0, PT, R6, RZ, PT ;  /* 0x000000ff0600720c */ /* 0x004fc80003f05070 */
[----:B------:R-:W-:-:S13]  /*0720*/  ISETP.NE.AND.EX P0, PT, R7, RZ, PT, P0 ;  /* 0x000000ff0700720c */ /* 0x000fda0003f05300 */
[----:B------:R-:W-:Y:S05]  /*0730*/  @!P0 BRA `(.L_x_3) ;  /* 0x0000000000088947 */ /* 0x000fea0003800000 */
[----:B------:R1:W5:Y:S01]  /*0740*/  LD.E R136, desc[UR44][R6.64] ;  /* 0x0000002c06887980 */ /* 0x000362000c101900 */
[----:B------:R-:W-:Y:S05]  /*0750*/  BRA `(.L_x_4) ;  /* 0x0000000000247947 */ /* 0x000fea0003800000 */
.L_x_3:
[----:B------:R-:W-:Y:S02]  /*0760*/  ULDC.64 UR4, c[0x0][0x588] ;  /* 0x0001620000047ab9 */ /* 0x000fe40000000a00 */
[----:B------:R-:W-:-:S04]  /*0770*/  ISETP.NE.U32.AND P0, PT, RZ, UR4, PT ;  /* 0x00000004ff007c0c */ /* 0x000fc8000bf05070 */
[----:B------:R-:W-:-:S13]  /*0780*/  ISETP.NE.AND.EX P0, PT, RZ, UR5, PT, P0 ;  /* 0x00000005ff007c0c */ /* 0x000fda000bf05300 */
[----:B------:R-:W-:Y:S05]  /*0790*/  @!P0 BRA `(.L_x_5) ;  /* 0x00000000000c8947 */ /* 0x000fea0003800000 */
[----:B------:R-:W0:Y:S02]  /*07a0*/  LDC.64 R136, c[0x0][0x588] ;  /* 0x00016200ff887b82 */ /* 0x000e240000000a00 */
[----:B0-----:R0:W5:Y:S01]  /*07b0*/  LDG.E R136, desc[UR44][R136.64] ;  /* 0x0000002c88887981 */ /* 0x001162000c1e1900 */
[----:B------:R-:W-:Y:S05]  /*07c0*/  BRA `(.L_x_4) ;  /* 0x0000000000087947 */ /* 0x000fea0003800000 */
.L_x_5:
[----:B------:R-:W-:Y:S02]  /*07d0*/  ULDC UR4, c[0x0][0x580] ;  /* 0x0001600000047ab9 */ /* 0x000fe40000000800 */
[----:B------:R-:W-:-:S07]  /*07e0*/  IMAD.U32 R136, RZ, RZ, UR4 ;  /* 0x00000004ff887e24 */ /* 0x000fce000f8e00ff */
.L_x_4:
[----:B------:R-:W-:Y:S02]  /*07f0*/  ULDC.64 UR4, c[0x0][0x5a0] ;  /* 0x0001680000047ab9 */ /* 0x000fe40000000a00 */
[----:B------:R-:W-:-:S04]  /*0800*/  ISETP.NE.U32.AND P0, PT, RZ, UR4, PT ;  /* 0x00000004ff007c0c */ /* 0x000fc8000bf05070 */
[----:B------:R-:W-:-:S13]  /*0810*/  ISETP.NE.AND.EX P0, PT, RZ, UR5, PT, P0 ;  /* 0x00000005ff007c0c */ /* 0x000fda000bf05300 */
[----:B------:R-:W-:Y:S05]  /*0820*/  @!P0 BRA `(.L_x_6) ;  /* 0x00000000001c8947 */ /* 0x000fea0003800000 */
[----:B-1----:R-:W1:Y:S02]  /*0830*/  LDC.64 R6, c[0x0][0x5a0] ;  /* 0x00016800ff067b82 */ /* 0x002e640000000a00 */
[----:B-1----:R-:W2:Y:S02]  /*0840*/  LDG.E.64 R6, desc[UR44][R6.64] ;  /* 0x0000002c06067981 */ /* 0x002ea4000c1e1b00 */
[----:B--2---:R-:W-:-:S04]  /*0850*/  ISETP.NE.U32.AND P0, PT, R6, RZ, PT ;  /* 0x000000ff0600720c */ /* 0x004fc80003f05070 */
[----:B------:R-:W-:-:S13]  /*0860*/  ISETP.NE.AND.EX P0, PT, R7, RZ, PT, P0 ;  /* 0x000000ff0700720c */ /* 0x000fda0003f05300 */
[----:B------:R-:W-:Y:S05]  /*0870*/  @!P0 BRA `(.L_x_6) ;  /* 0x0000000000088947 */ /* 0x000fea0003800000 */
[----:B0-----:R2:W5:Y:S01]  /*0880*/  LD.E R137, desc[UR44][R6.64] ;  /* 0x0000002c06897980 */ /* 0x001562000c101900 */
[----:B------:R-:W-:Y:S05]  /*0890*/  BRA `(.L_x_7) ;  /* 0x0000000000247947 */ /* 0x000fea0003800000 */
.L_x_6:
[----:B------:R-:W-:Y:S02]  /*08a0*/  ULDC.64 UR4, c[0x0][0x590] ;  /* 0x0001640000047ab9 */ /* 0x000fe40000000a00 */
[----:B------:R-:W-:-:S04]  /*08b0*/  ISETP.NE.U32.AND P0, PT, RZ, UR4, PT ;  /* 0x00000004ff007c0c */ /* 0x000fc8000bf05070 */
[----:B------:R-:W-:-:S13]  /*08c0*/  ISETP.NE.AND.EX P0, PT, RZ, UR5, PT, P0 ;  /* 0x00000005ff007c0c */ /* 0x000fda000bf05300 */
[----:B------:R-:W-:Y:S05]  /*08d0*/  @!P0 BRA `(.L_x_8) ;  /* 0x00000000000c8947 */ /* 0x000fea0003800000 */
[----:B-1----:R-:W0:Y:S02]  /*08e0*/  LDC.64 R6, c[0x0][0x590] ;  /* 0x00016400ff067b82 */ /* 0x002e240000000a00 */
[----:B0-----:R0:W5:Y:S01]  /*08f0*/  LDG.E R137, desc[UR44][R6.64] ;  /* 0x0000002c06897981 */ /* 0x001162000c1e1900 */
[----:B------:R-:W-:Y:S05]  /*0900*/  BRA `(.L_x_7) ;  /* 0x0000000000087947 */ /* 0x000fea0003800000 */
.L_x_8:
[----:B------:R-:W-:Y:S02]  /*0910*/  ULDC UR4, c[0x0][0x584] ;  /* 0x0001610000047ab9 */ /* 0x000fe40000000800 */
[----:B0-----:R-:W-:-:S07]  /*0920*/  IMAD.U32 R137, RZ, RZ, UR4 ;  /* 0x00000004ff897e24 */ /* 0x001fce000f8e00ff */
.L_x_7:
[----:B------:R-:W3:Y:S01]  /*0930*/  LDC R2, c[0x0][0x65c] ;  /* 0x00019700ff027b82 */ /* 0x000ee20000000800 */
[----:B------:R-:W4:Y:S01]  /*0940*/  S2R R14, SR_CTAID.Y ;  /* 0x00000000000e7919 */ /* 0x000f220000002600 */
[----:B------:R-:W-:Y:S01]  /*0950*/  ULDC UR6, c[0x0][0x28c] ;  /* 0x0000a30000067ab9 */ /* 0x000fe20000000800 */
[----:B------:R-:W-:Y:S01]  /*0960*/  ISETP.NE.AND P0, PT, R8, 0x2, PT ;  /* 0x000000020800780c */ /* 0x000fe20003f05270 */
[----:B------:R-:W-:Y:S01]  /*0970*/  UIADD3 UR6, UR6, 0x3f, URZ ;  /* 0x0000003f06067890 */ /* 0x000fe2000fffe03f */
[----:B012---:R-:W0:Y:S01]  /*0980*/  S2R R6, SR_CTAID.X ;  /* 0x0000000000067919 */ /* 0x007e220000002500 */
[----:B------:R-:W-:Y:S01]  /*0990*/  IMAD.MOV.U32 R7, RZ, RZ, RZ ;  /* 0x000000ffff077224 */ /* 0x000fe200078e00ff */
[----:B------:R-:W-:Y:S01]  /*09a0*/  UMOV UR36, URZ ;  /* 0x0000003f00247c82 */ /* 0x000fe20008000000 */
[----:B------:R-:W-:Y:S01]  /*09b0*/  USHF.R.S32.HI UR7, URZ, 0x1f, UR6 ;  /* 0x0000001f3f077899 */ /* 0x000fe20008011406 */
[----:B------:R-:W-:Y:S01]  /*09c0*/  UMOV UR37, URZ ;  /* 0x0000003f00257c82 */ /* 0x000fe20008000000 */
[----:B------:R-:W-:-:S02]  /*09d0*/  ULDC.64 UR8, c[0x0][0x650] ;  /* 0x0001940000087ab9 */ /* 0x000fc40000000a00 */
[----:B------:R-:W-:-:S04]  /*09e0*/  ULEA.HI UR7, UR7, UR6, URZ, 0x6 ;  /* 0x0000000607077291 */ /* 0x000fc8000f8f303f */
[----:B------:R-:W-:Y:S01]  /*09f0*/  USHF.R.S32.HI UR38, URZ, 0x6, UR7 ;  /* 0x000000063f267899 */ /* 0x000fe20008011407 */
[----:B---3--:R-:W-:-:S13]  /*0a00*/  ISETP.NE.AND P1, PT, R2, 0x1, PT ;  /* 0x000000010200780c */ /* 0x008fda0003f25270 */
[----:B------:R-:W0:Y:S01]  /*0a10*/  @P1 LDC R19, c[0x0][0x10] ;  /* 0x00000400ff131b82 */ /* 0x000e220000000800 */
[----:B----4-:R-:W-:Y:S02]  /*0a20*/  @P1 IMAD.MOV.U32 R8, RZ, RZ, R14 ;  /* 0x000000ffff081224 */ /* 0x010fe400078e000e */
[----:B------:R-:W-:Y:S02]  /*0a30*/  @P1 IMAD.MOV.U32 R9, RZ, RZ, RZ ;  /* 0x000000ffff091224 */ /* 0x000fe400078e00ff */
[----:B------:R-:W-:-:S03]  /*0a40*/  @P1 IMAD.MOV.U32 R17, RZ, RZ, RZ ;  /* 0x000000ffff111224 */ /* 0x000fc600078e00ff */
[----:B------:R-:W1:Y:S01]  /*0a50*/  @!P1 LDC R11, c[0x0][0xc] ;  /* 0x00000300ff0b9b82 */ /* 0x000e620000000800 */
[----:B------:R-:W-:Y:S01]  /*0a60*/  ULDC UR4, c[0x0][0xc] ;  /* 0x0000030000047ab9 */ /* 0x000fe20000000800 */
[----:B------:R-:W-:Y:S02]  /*0a70*/  ULDC UR5, c[0x0][0x10] ;  /* 0x0000040000057ab9 */ /* 0x000fe40000000800 */
[----:B------:R-:W-:-:S04]  /*0a80*/  UIMAD.WIDE.U32 UR4, UR4, UR5, URZ ;  /* 0x00000005040472a5 */ /* 0x000fc8000f8e003f */
[----:B------:R-:W2:Y:S01]  /*0a90*/  LDC R2, c[0x0][0x14] ;  /* 0x00000500ff027b82 */ /* 0x000ea20000000800 */
[----:B0-----:R-:W-:-:S04]  /*0aa0*/  @P1 IMAD.WIDE.U32 R18, R6, R19, R8 ;  /* 0x0000001306121225 */ /* 0x001fc800078e0008 */
[----:B------:R-:W-:Y:S02]  /*0ab0*/  @P1 IMAD.IADD R17, R19, 0x1, R17 ;  /* 0x0000000113111824 */ /* 0x000fe400078e0211 */
[----:B-1----:R-:W-:-:S04]  /*0ac0*/  @!P1 IMAD.WIDE.U32 R8, R11, R14, R6 ;  /* 0x0000000e0b089225 */ /* 0x002fc800078e0006 */
[----:B------:R-:W-:Y:S02]  /*0ad0*/  @!P1 IMAD.MOV.U32 R18, RZ, RZ, R8 ;  /* 0x000000ffff129224 */ /* 0x000fe400078e0008 */
[----:B------:R-:W-:Y:S02]  /*0ae0*/  @!P1 IMAD.MOV.U32 R17, RZ, RZ, R9 ;  /* 0x000000ffff119224 */ /* 0x000fe400078e0009 */
[----:B--2---:R-:W-:-:S04]  /*0af0*/  IMAD.WIDE.U32 R12, R2, UR4, RZ ;  /* 0x00000004020c7c25 */ /* 0x004fc8000f8e00ff */
[----:B------:R-:W-:Y:S01]  /*0b00*/  IMAD R23, R2, UR5, RZ ;  /* 0x0000000502177c24 */ /* 0x000fe2000f8e02ff */
[----:B------:R0:W-:Y:S03]  /*0b10*/  STL.64 [R1], R12 ;  /* 0x0000000c01007387 */ /* 0x0001e60000100a00 */
[----:B------:R-:W-:Y:S01]  /*0b20*/  IMAD.IADD R23, R13, 0x1, R23 ;  /* 0x000000010d177824 */ /* 0x000fe200078e0217 */
[----:B------:R-:W-:Y:S06]  /*0b30*/  @P0 BRA `(.L_x_9) ;  /* 0x0000000000200947 */ /* 0x000fec0003800000 */
[----:B------:R-:W-:Y:S01]  /*0b40*/  UISETP.GE.U32.AND UP0, UPT, UR38, 0x6, UPT ;  /* 0x000000062600788c */ /* 0x000fe2000bf06070 */
[----:B------:R-:W-:Y:S01]  /*0b50*/  IADD3 R18, P0, R18, R12, RZ ;  /* 0x0000000c12127210 */ /* 0x000fe20007f1e0ff */
[----:B------:R-:W-:Y:S01]  /*0b60*/  UIMAD.WIDE.U32 UR4, UR38, -0x55555555, URZ ;  /* 0xaaaaaaab260478a5 */ /* 0x000fe2000f8e003f */
[----:B------:R-:W-:-:S03]  /*0b70*/  UMOV UR37, URZ ;  /* 0x0000003f00257c82 */ /* 0x000fc60008000000 */
[----:B------:R-:W-:Y:S01]  /*0b80*/  USHF.R.U32.HI UR4, URZ, 0x2, UR5 ;  /* 0x000000023f047899 */ /* 0x000fe20008011605 */
[----:B------:R-:W-:-:S03]  /*0b90*/  IMAD.X R17, R23, 0x1, R17, P0 ;  /* 0x0000000117117824 */ /* 0x000fc600000e0611 */
[----:B------:R-:W-:Y:S02]  /*0ba0*/  UIMAD UR36, UR4, -0x6, UR38 ;  /* 0xfffffffa042478a4 */ /* 0x000fe4000f8e0226 */
[----:B------:R-:W-:-:S12]  /*0bb0*/  @UP0 ULOP3.LUT UR37, UR4, 0x1, URZ, 0xc0, !UPT ;  /* 0x0000000104250892 */ /* 0x000fd8000f8ec03f */
.L_x_9:
[----:B------:R-:W-:Y:S01]  /*0bc0*/  ISETP.GE.U32.AND P0, PT, R18, UR8, PT ;  /* 0x0000000812007c0c */ /* 0x000fe2000bf06070 */
[----:B------:R-:W-:Y:S01]  /*0bd0*/  IMAD.MOV.U32 R19, RZ, RZ, -0x1 ;  /* 0xffffffffff137424 */ /* 0x000fe200078e00ff */
[----:B------:R-:W-:Y:S01]  /*0be0*/  PRMT R8, RZ, 0x7610, R8 ;  /* 0x00007610ff087816 */ /* 0x000fe20000000008 */
[----:B------:R-:W-:Y:S01]  /*0bf0*/  IMAD.MOV.U32 R22, RZ, RZ, -0x1 ;  /* 0xffffffffff167424 */ /* 0x000fe200078e00ff */
[----:B------:R-:W-:Y:S01]  /*0c00*/  ISETP.GE.U32.AND.EX P0, PT, R17, UR9, PT, P0 ;  /* 0x0000000911007c0c */ /* 0x000fe2000bf06100 */
[----:B------:R-:W-:-:S12]  /*0c10*/  IMAD.MOV.U32 R2, RZ, RZ, -0x1 ;  /* 0xffffffffff027424 */ /* 0x000fd800078e00ff */
[----:B------:R-:W-:Y:S05]  /*0c20*/  @P0 BRA `(.L_x_10) ;  /* 0x00000004005c0947 */ /* 0x000fea0003800000 */
[----:B------:R-:W1:Y:S01]  /*0c30*/  LDC.64 R20, c[0x0][0x628] ;  /* 0x00018a00ff147b82 */ /* 0x000e620000000a00 */
[----:B------:R-:W-:Y:S02]  /*0c40*/  IMAD.MOV.U32 R8, RZ, RZ, R18 ;  /* 0x000000ffff087224 */ /* 0x000fe400078e0012 */
[----:B------:R-:W-:-:S05]  /*0c50*/  IMAD.MOV.U32 R9, RZ, RZ, R17 ;  /* 0x000000ffff097224 */ /* 0x000fca00078e0011 */
[----:B------:R-:W2:Y:S08]  /*0c60*/  LDC R2, c[0x0][0x630] ;  /* 0x00018c00ff027b82 */ /* 0x000eb00000000800 */
[----:B------:R-:W3:Y:S01]  /*0c70*/  LDC.64 R24, c[0x0][0x620] ;  /* 0x00018800ff187b82 */ /* 0x000ee20000000a00 */
[----:B-1----:R-:W-:-:S04]  /*0c80*/  ISETP.NE.U32.AND P0, PT, R20, RZ, PT ;  /* 0x000000ff1400720c */ /* 0x002fc80003f05070 */
[----:B------:R-:W-:-:S13]  /*0c90*/  ISETP.NE.AND.EX P0, PT, R21, RZ, PT, P0 ;  /* 0x000000ff1500720c */ /* 0x000fda0003f05300 */
[----:B--23--:R-:W-:Y:S05]  /*0ca0*/  @!P0 BRA `(.L_x_11) ;  /* 0x0000000000288947 */ /* 0x00cfea0003800000 */
[----:B0-----:R-:W0:Y:S02]  /*0cb0*/  LDC R13, c[0x0][0x634] ;  /* 0x00018d00ff0d7b82 */ /* 0x001e240000000800 */
[----:B0-----:R-:W-:-:S05]  /*0cc0*/  IADD3 R13, P0, R18, R13, RZ ;  /* 0x0000000d120d7210 */ /* 0x001fca0007f1e0ff */
[----:B------:R-:W-:-:S04]  /*0cd0*/  IMAD.X R15, RZ, RZ, R17, P0 ;  /* 0x000000ffff0f7224 */ /* 0x000fc800000e0611 */
[----:B------:R-:W-:-:S04]  /*0ce0*/  IMAD.WIDE.U32 R8, R15, R20, RZ ;  /* 0x000000140f087225 */ /* 0x000fc800078e00ff */
[----:B------:R-:W-:-:S04]  /*0cf0*/  IMAD.WIDE.U32 R10, P0, R13, R21, R8 ;  /* 0x000000150d0a7225 */ /* 0x000fc80007800008 */
[----:B------:R-:W-:-:S04]  /*0d00*/  IMAD.WIDE.U32 R8, R13, R20, RZ ;  /* 0x000000140d087225 */ /* 0x000fc800078e00ff */
[----:B------:R-:W-:Y:S01]  /*0d10*/  IMAD.X R13, RZ, RZ, RZ, P0 ;  /* 0x000000ffff0d7224 */ /* 0x000fe200000e06ff */
[----:B------:R-:W-:Y:S01]  /*0d20*/  IADD3 RZ, P0, R9, R10, RZ ;  /* 0x0000000a09ff7210 */ /* 0x000fe20007f1e0ff */
[----:B------:R-:W-:-:S04]  /*0d30*/  IMAD.MOV.U32 R12, RZ, RZ, R11 ;  /* 0x000000ffff0c7224 */ /* 0x000fc800078e000b */
[----:B------:R-:W-:-:S08]  /*0d40*/  IMAD.WIDE.U32.X R8, R15, R21, R12, P0 ;  /* 0x000000150f087225 */ /* 0x000fd000000e040c */
.L_x_11:
[-CC-:B------:R-:W-:Y:S01]  /*0d50*/  SHF.R.U64 R31, R8, R2.reuse, R9.reuse ;  /* 0x00000002081f7219 */ /* 0x180fe20000001209 */
[----:B0-----:R-:W0:Y:S01]  /*0d60*/  LDC R12, c[0x0][0x618] ;  /* 0x00018600ff0c7b82 */ /* 0x001e220000000800 */
[----:B------:R-:W-:Y:S01]  /*0d70*/  SHF.R.U32.HI R7, RZ, R2, R9 ;  /* 0x00000002ff077219 */ /* 0x000fe20000011609 */
[----:B------:R-:W-:Y:S01]  /*0d80*/  ULDC UR4, c[0x0][0x150] ;  /* 0x0000540000047ab9 */ /* 0x000fe20000000800 */
[----:B------:R-:W-:Y:S01]  /*0d90*/  IADD3 R11, P0, RZ, -R31, RZ ;  /* 0x8000001fff0b7210 */ /* 0x000fe20007f1e0ff */
[----:B------:R-:W-:Y:S01]  /*0da0*/  IMAD.MOV.U32 R19, RZ, RZ, R17 ;  /* 0x000000ffff137224 */ /* 0x000fe200078e0011 */
[----:B------:R-:W-:-:S03]  /*0db0*/  I2FP.F32.U32 R2, R6 ;  /* 0x0000000600027245 */ /* 0x000fc60000201000 */
[----:B------:R-:W1:Y:S01]  /*0dc0*/  LDC.64 R26, c[0x0][0x640] ;  /* 0x00019000ff1a7b82 */ /* 0x000e620000000a00 */
[----:B------:R-:W-:Y:S02]  /*0dd0*/  IMAD.X R13, RZ, RZ, ~R7, P0 ;  /* 0x000000ffff0d7224 */ /* 0x000fe400000e0e07 */
[----:B------:R-:W-:Y:S01]  /*0de0*/  FMUL R2, R2, UR4 ;  /* 0x0000000402027c20 */ /* 0x000fe20008400000 */
[----:B------:R-:W-:Y:S01]  /*0df0*/  IMAD.WIDE.U32 R8, R11, R24, R18 ;  /* 0x000000180b087225 */ /* 0x000fe200078e0012 */
[----:B------:R-:W-:-:S03]  /*0e00*/  ULDC UR4, c[0x0][0x154] ;  /* 0x0000550000047ab9 */ /* 0x000fc60000000800 */
[----:B------:R-:W-:Y:S01]  /*0e10*/  IMAD R10, R13, R24, RZ ;  /* 0x000000180d0a7224 */ /* 0x000fe200078e02ff */
[----:B------:R-:W2:Y:S01]  /*0e20*/  LDC R7, c[0x0][0x144] ;  /* 0x00005100ff077b82 */ /* 0x000ea20000000800 */
[----:B------:R-:W3:Y:S02]  /*0e30*/  F2I.U32.TRUNC.NTZ R2, R2 ;  /* 0x0000000200027305 */ /* 0x000ee4000020f000 */
[----:B------:R-:W-:-:S04]  /*0e40*/  IMAD R11, R11, R25, R10 ;  /* 0x000000190b0b7224 */ /* 0x000fc800078e020a */
[----:B------:R-:W-:Y:S01]  /*0e50*/  IMAD.IADD R9, R9, 0x1, R11 ;  /* 0x0000000109097824 */ /* 0x000fe200078e020b */
[----:B------:R-:W4:Y:S01]  /*0e60*/  LDC R22, c[0x0][0x608] ;  /* 0x00018200ff167b82 */ /* 0x000f220000000800 */
[----:B------:R-:W-:-:S03]  /*0e70*/  IMAD.MOV.U32 R11, RZ, RZ, -0x1 ;  /* 0xffffffffff0b7424 */ /* 0x000fc600078e00ff */
[--C-:B0-----:R-:W-:Y:S02]  /*0e80*/  SHF.R.U64 R20, R8, R12, R9.reuse ;  /* 0x0000000c08147219 */ /* 0x101fe40000001209 */
[----:B------:R-:W-:Y:S02]  /*0e90*/  I2FP.F32.U32 R8, R14 ;  /* 0x0000000e00087245 */ /* 0x000fe40000201000 */
[----:B------:R-:W0:Y:S01]  /*0ea0*/  LDC R24, c[0x0][0x658] ;  /* 0x00019600ff187b82 */ /* 0x000e220000000800 */
[----:B-1----:R-:W-:Y:S01]  /*0eb0*/  ISETP.NE.U32.AND P0, PT, R26, RZ, PT ;  /* 0x000000ff1a00720c */ /* 0x002fe20003f05070 */
[----:B---3--:R-:W-:Y:S02]  /*0ec0*/  IMAD.MOV R10, RZ, RZ, -R2 ;  /* 0x000000ffff0a7224 */ /* 0x008fe400078e0a02 */
[----:B------:R-:W-:Y:S01]  /*0ed0*/  FMUL R8, R8, UR4 ;  /* 0x0000000408087c20 */ /* 0x000fe20008400000 */
[----:B------:R-:W-:Y:S02]  /*0ee0*/  SHF.R.U32.HI R9, RZ, R12, R9 ;  /* 0x0000000cff097219 */ /* 0x000fe40000011609 */
[----:B------:R-:W-:Y:S01]  /*0ef0*/  ISETP.NE.AND.EX P0, PT, R27, RZ, PT, P0 ;  /* 0x000000ff1b00720c */ /* 0x000fe20003f05300 */
[----:B------:R1:W3:Y:S01]  /*0f00*/  F2I.U32.TRUNC.NTZ R15, R8 ;  /* 0x00000008000f7305 */ /* 0x0002e2000020f000 */
[----:B------:R-:W1:Y:S01]  /*0f10*/  LDC R19, c[0x0][0x148] ;  /* 0x00005200ff137b82 */ /* 0x000e620000000800 */
[----:B--2---:R-:W-:-:S07]  /*0f20*/  IMAD R2, R7, R10, R6 ;  /* 0x0000000a07027224 */ /* 0x004fce00078e0206 */
[----:B------:R-:W2:Y:S01]  /*0f30*/  LDC R25, c[0x0][0x600] ;  /* 0x00018000ff197b82 */ /* 0x000ea20000000800 */
[-CC-:B----4-:R-:W-:Y:S02]  /*0f40*/  SHF.R.U64 R32, R20, R22.reuse, R9.reuse ;  /* 0x0000001614207219 */ /* 0x190fe40000001209 */
[----:B------:R-:W-:Y:S01]  /*0f50*/  SHF.R.U32.HI R7, RZ, R22, R9 ;  /* 0x00000016ff077219 */ /* 0x000fe20000011609 */
[----:B------:R-:W-:-:S04]  /*0f60*/  IMAD.MOV.U32 R9, RZ, RZ, 0x1 ;  /* 0x00000001ff097424 */ /* 0x000fc800078e00ff */
[----:B------:R-:W4:Y:S01]  /*0f70*/  LDC R28, c[0x0][0x648] ;  /* 0x00019200ff1c7b82 */ /* 0x000f220000000800 */
[-C--:B0-----:R-:W-:Y:S02]  /*0f80*/  SHF.L.U32 R6, R11, R24.reuse, RZ ;  /* 0x000000180b067219 */ /* 0x081fe400000006ff */
[--C-:B------:R-:W-:Y:S02]  /*0f90*/  SHF.R.U64 R22, R32, R24, R7.reuse ;  /* 0x0000001820167219 */ /* 0x100fe40000001207 */
[----:B------:R-:W-:Y:S02]  /*0fa0*/  LOP3.LUT R13, RZ, R6, RZ, 0x33, !PT ;  /* 0x00000006ff0d7212 */ /* 0x000fe400078e33ff */
[-C--:B------:R-:W-:Y:S01]  /*0fb0*/  SHF.R.U32.HI R7, RZ, R24.reuse, R7 ;  /* 0x00000018ff077219 */ /* 0x080fe20000011607 */
[----:B------:R-:W0:Y:S01]  /*0fc0*/  LDC R29, c[0x0][0x638] ;  /* 0x00018e00ff1d7b82 */ /* 0x000e220000000800 */
[----:B------:R-:W-:Y:S01]  /*0fd0*/  SHF.L.U32 R12, R9, R24, RZ ;  /* 0x00000018090c7219 */ /* 0x000fe200000006ff */
[----:B------:R-:W-:-:S06]  /*0fe0*/  IMAD.MOV.U32 R6, RZ, RZ, R22 ;  /* 0x000000ffff067224 */ /* 0x000fcc00078e0016 */
[----:B------:R-:W0:Y:S01]  /*0ff0*/  LDC R30, c[0x0][0x610] ;  /* 0x00018400ff1e7b82 */ /* 0x000e220000000800 */
[----:B-1-3--:R-:W-:Y:S05]  /*1000*/  @!P0 BRA `(.L_x_12) ;  /* 0x0000000000288947 */ /* 0x00afea0003800000 */
[----:B------:R-:W1:Y:S02]  /*1010*/  LDC R11, c[0x0][0x64c] ;  /* 0x00019300ff0b7b82 */ /* 0x000e640000000800 */
[----:B-1----:R-:W-:-:S05]  /*1020*/  IADD3 R11, P0, R22, R11, RZ ;  /* 0x0000000b160b7210 */ /* 0x002fca0007f1e0ff */
        /* <DEDUP_REMOVED lines=8> */
.L_x_12:
[----:B----4-:R-:W-:Y:S01]  /*10b0*/  SHF.R.U64 R6, R6, R28, R7 ;  /* 0x0000001c06067219 */ /* 0x010fe20000001207 */
[----:B--2---:R-:W-:Y:S01]  /*10c0*/  VIADD R7, R25, 0xffffffff ;  /* 0xffffffff19077836 */ /* 0x004fe20000000000 */
[----:B------:R-:W-:Y:S01]  /*10d0*/  LOP3.LUT R13, R32, R13, RZ, 0xc0, !PT ;  /* 0x0000000d200d7212 */ /* 0x000fe200078ec0ff */
[----:B------:R-:W-:Y:S02]  /*10e0*/  IMAD.MOV R15, RZ, RZ, -R15 ;  /* 0x000000ffff0f7224 */ /* 0x000fe400078e0a0f */
[----:B------:R-:W-:Y:S01]  /*10f0*/  IMAD.MOV R8, RZ, RZ, -R6 ;  /* 0x000000ffff087224 */ /* 0x000fe200078e0a06 */
[----:B------:R-:W-:Y:S01]  /*1100*/  LOP3.LUT R7, R20, R7, RZ, 0xc0, !PT ;  /* 0x0000000714077212 */ /* 0x000fe200078ec0ff */
[----:B------:R-:W-:Y:S02]  /*1110*/  IMAD R13, R12, R6, R13 ;  /* 0x000000060c0d7224 */ /* 0x000fe400078e020d */
[----:B------:R-:W-:Y:S02]  /*1120*/  @P1 IMAD R2, R19, R15, R14 ;  /* 0x0000000f13021224 */ /* 0x000fe400078e020e */
[----:B0-----:R-:W-:-:S02]  /*1130*/  IMAD R6, R8, R29, R22 ;  /* 0x0000001d08067224 */ /* 0x001fc400078e0216 */
[----:B------:R-:W-:Y:S02]  /*1140*/  IMAD R2, R13, R30, R2 ;  /* 0x0000001e0d027224 */ /* 0x000fe400078e0202 */
[----:B------:R-:W-:Y:S02]  /*1150*/  IMAD R19, R6, R25, R7 ;  /* 0x0000001906137224 */ /* 0x000fe400078e0207 */
[----:B------:R-:W-:-:S03]  /*1160*/  IMAD.MOV.U32 R8, RZ, RZ, 0x1 ;  /* 0x00000001ff087424 */ /* 0x000fc600078e00ff */
[----:B------:R-:W-:Y:S02]  /*1170*/  SEL R22, R19, R2, !P1 ;  /* 0x0000000213167207 */ /* 0x000fe40004800000 */
[----:B------:R-:W-:Y:S01]  /*1180*/  SEL R19, R2, R19, !P1 ;  /* 0x0000001302137207 */ /* 0x000fe20004800000 */
[----:B------:R-:W-:-:S07]  /*1190*/  IMAD.MOV.U32 R2, RZ, RZ, R31 ;  /* 0x000000ffff027224 */ /* 0x000fce00078e001f */
.L_x_10:
[----:B------:R-:W-:Y:S05]  /*11a0*/  @!P2 BRA `(.L_x_13) ;  /* 0x0000009800f4a947 */ /* 0x000fea0003800000 */
[----:B------:R-:W-:-:S13]  /*11b0*/  ISETP.GT.U32.AND P0, PT, R33, 0x1, PT ;  /* 0x000000012100780c */ /* 0x000fda0003f04070 */
[----:B------:R-:W-:Y:S05]  /*11c0*/  @P0 EXIT ;  /* 0x000000000000094d */ /* 0x000fea0003800000 */
.L_x_14:
[----:B------:R-:W-:-:S08]  /*11d0*/  NOP ;  /* 0x0000000000007918 */ /* 0x000fd00000000000 */
[----:B------:R-:W1:Y:S02]  /*11e0*/  USETMAXREG.TRY_ALLOC.CTAPOOL UP0, 0xe8 ;  /* 0x000000e8000079c8 */ /* 0x000e640008000600 */
[----:B-1----:R-:W-:-:S13]  /*11f0*/  PLOP3.LUT P0, PT, PT, PT, UP0, 0x80, 0x0 ;  /* 0x000000000000781c */ /* 0x002fda0003f0f008 */
[----:B------:R-:W-:Y:S05]  /*1200*/  @!P0 BRA `(.L_x_14) ;  /* 0xfffffffc00f08947 */ /* 0x000fea000383ffff */
[----:B------:R-:W-:-:S13]  /*1210*/  LOP3.LUT P0, RZ, R8, 0xff, RZ, 0xc0, !PT ;  /* 0x000000ff08ff7812 */ /* 0x000fda000780c0ff */
[----:B------:R-:W-:Y:S05]  /*1220*/  @!P0 EXIT ;  /* 0x000000000000894d */ /* 0x000fea0003800000 */
[----:B------:R-:W1:Y:S01]  /*1230*/  S2UR UR4, SR_CgaCtaId ;  /* 0x00000000000479c3 */ /* 0x000e620000008800 */
[----:B------:R-:W-:Y:S01]  /*1240*/  VIADD R6, R5, 0xffffffff ;  /* 0xffffffff05067836 */ /* 0x000fe20000000000 */
[----:B------:R-:W-:Y:S01]  /*1250*/  SHF.R.S32.HI R0, RZ, 0x1f, R3 ;  /* 0x0000001fff007819 */ /* 0x000fe20000011403 */
[----:B------:R-:W-:Y:S01]  /*1260*/  UMOV UR40, 0x400 ;  /* 0x0000040000287882 */ /* 0x000fe20000000000 */
[----:B------:R-:W-:Y:S01]  /*1270*/  UISETP.LT.AND UP0, UPT, UR38, 0x1, UPT ;  /* 0x000000012600788c */ /* 0x000fe2000bf01270 */
[----:B------:R-:W-:Y:S01]  /*1280*/  LOP3.LUT R146, R16, 0x1, RZ, 0xfc, !PT ;  /* 0x0000000110927812 */ /* 0x000fe200078efcff */
[----:B------:R-:W-:Y:S01]  /*1290*/  USHF.L.U32 UR39, UR38, 0x1, URZ ;  /* 0x0000000126277899 */ /* 0x000fe2000800063f */
[----:B------:R-:W-:Y:S01]  /*12a0*/  R2UR UR41, R6 ;  /* 0x00000000062972ca */ /* 0x000fe200000e0000 */
[----:B------:R-:W-:Y:S01]  /*12b0*/  USEL UR43, UR38, 0x1, UP0 ;  /* 0x00000001262b7887 */ /* 0x000fe20008000000 */
[CC--:B------:R-:W-:Y:S02]  /*12c0*/  LEA.HI R4, R0.reuse, R3.reuse, RZ, 0x2 ;  /* 0x0000000300047211 */ /* 0x0c0fe400078f10ff */
[----:B------:R-:W-:Y:S01]  /*12d0*/  LEA.HI R0, R0, R3, RZ, 0x5 ;  /* 0x0000000300007211 */ /* 0x000fe200078f28ff */
[----:B------:R-:W-:Y:S01]  /*12e0*/  UIADD3 UR43, -UR43, UR38, URZ ;  /* 0x000000262b2b7290 */ /* 0x000fe2000fffe13f */
[----:B------:R-:W-:-:S02]  /*12f0*/  SHF.R.S32.HI R138, RZ, 0x2, R4 ;  /* 0x00000002ff8a7819 */ /* 0x000fc40000011404 */
[----:B------:R-:W-:Y:S02]  /*1300*/  SHF.R.S32.HI R5, RZ, 0x1f, R4 ;  /* 0x0000001fff057819 */ /* 0x000fe40000011404 */
[----:B------:R-:W-:Y:S02]  /*1310*/  LOP3.LUT R140, R4, 0xfffffffc, RZ, 0xc0, !PT ;  /* 0xfffffffc048c7812 */ /* 0x000fe400078ec0ff */
[----:B------:R-:W-:Y:S01]  /*1320*/  LEA.HI R5, R5, R138, RZ, 0x3 ;  /* 0x0000008a05057211 */ /* 0x000fe200078f18ff */
[----:B------:R-:W-:Y:S01]  /*1330*/  USHF.L.U32 UR41, UR41, 0x3, URZ ;  /* 0x0000000329297899 */ /* 0x000fe2000800063f */
[----:B------:R-:W-:Y:S01]  /*1340*/  ISETP.NE.AND P0, PT, R6, RZ, PT ;  /* 0x000000ff0600720c */ /* 0x000fe20003f05270 */
[----:B------:R-:W-:Y:S01]  /*1350*/  IMAD.IADD R140, R3, 0x1, -R140 ;  /* 0x00000001038c7824 */ /* 0x000fe200078e0a8c */
[----:B------:R-:W-:Y:S01]  /*1360*/  LOP3.LUT R5, R5, 0xfffffff8, RZ, 0xc0, !PT ;  /* 0xfffffff805057812 */ /* 0x000fe200078ec0ff */
[----:B-1----:R-:W-:Y:S01]  /*1370*/  ULEA UR40, UR4, UR40, 0x18 ;  /* 0x0000002804287291 */ /* 0x002fe2000f8ec03f */
[----:B------:R-:W-:Y:S01]  /*1380*/  SEL R147, RZ, 0x1, P0 ;  /* 0x00000001ff937807 */ /* 0x000fe20000000000 */
[----:B------:R-:W-:Y:S01]  /*1390*/  IMAD.U32 R142, RZ, RZ, UR41 ;  /* 0x00000029ff8e7e24 */ /* 0x000fe2000f8e00ff */
[----:B------:R-:W-:Y:S01]  /*13a0*/  ULDC UR4, c[0x0][0x284] ;  /* 0x0000a10000047ab9 */ /* 0x000fe20000000800 */
[----:B------:R-:W-:Y:S01]  /*13b0*/  IMAD.IADD R138, R138, 0x1, -R5 ;  /* 0x000000018a8a7824 */ /* 0x000fe200078e0a05 */
[----:B------:R-:W-:Y:S01]  /*13c0*/  UIADD3 UR42, UR40, 0x70, URZ ;  /* 0x00000070282a7890 */ /* 0x000fe2000fffe03f */
[----:B------:R-:W-:-:S02]  /*13d0*/  SHF.R.S32.HI R5, RZ, 0x5, R0 ;  /* 0x00000005ff057819 */ /* 0x000fc40000011400 */
[C---:B------:R-:W-:Y:S02]  /*13e0*/  LOP3.LUT R144, R142.reuse, 0x8, RZ, 0xc0, !PT ;  /* 0x000000088e907812 */ /* 0x040fe400078ec0ff */
[--C-:B------:R-:W-:Y:S01]  /*13f0*/  SHF.R.S32.HI R139, RZ, 0x1f, R138.reuse ;  /* 0x0000001fff8b7819 */ /* 0x100fe2000001148a */
[C-C-:B------:R-:W-:Y:S01]  /*1400*/  IMAD R145, R5.reuse, -0x10, -R138.reuse ;  /* 0xfffffff005917824 */ /* 0x140fe200078e0a8a */
[----:B------:R-:W-:Y:S01]  /*1410*/  LOP3.LUT R142, R142, 0x8, RZ, 0xc, !PT ;  /* 0x000000088e8e7812 */ /* 0x000fe200078e0cff */
[----:B------:R-:W-:Y:S01]  /*1420*/  IMAD.U32 R141, RZ, RZ, UR42 ;  /* 0x0000002aff8d7e24 */ /* 0x000fe2000f8e00ff */
[----:B------:R-:W-:Y:S01]  /*1430*/  LOP3.LUT R144, R144, 0x18, RZ, 0x3c, !PT ;  /* 0x0000001890907812 */ /* 0x000fe200078e3cff */
[----:B------:R-:W-:-:S04]  /*1440*/  IMAD.WIDE R138, R5, 0x10, R138 ;  /* 0x00000010058a7825 */ /* 0x000fc800078e028a */
[----:B------:R-:W-:Y:S02]  /*1450*/  VIADD R143, R141, UR41 ;  /* 0x000000298d8f7c36 */ /* 0x000fe40008000000 */
[----:B------:R-:W-:-:S07]  /*1460*/  VIADD R145, R145, UR4 ;  /* 0x0000000491917c36 */ /* 0x000fce0008000000 */
.L_x_258:
[----:B------:R-:W-:Y:S01]  /*1470*/  SHF.L.U32 R0, R147, 0x1f, RZ ;  /* 0x0000001f93007819 */ /* 0x000fe200000006ff */
[----:B------:R-:W-:Y:S02]  /*1480*/  ULDC UR4, c[0x0][0x28c] ;  /* 0x0000a30000047ab9 */ /* 0x000fe40000000800 */
[----:B------:R-:W-:Y:S01]  /*1490*/  ISETP.LT.AND P1, PT, RZ, UR4, PT ;  /* 0x00000004ff007c0c */ /* 0x000fe2000bf21270 */
[----:B------:R-:W1:Y:S02]  /*14a0*/  SYNCS.PHASECHK.TRANS64.TRYWAIT P0, [R141+UR41], R0 ;  /* 0x000000008d0075a7 */ /* 0x000e640008000169 */
[----:B-1-3--:R-:W-:Y:S10]  /*14b0*/  @!P0 BRA `(.L_x_15) ;  /* 0x000000a800708947 */ /* 0x00aff40003800000 */
.L_x_282:
[----:B------:R-:W-:Y:S05]  /*14c0*/  @P1 BRA `(.L_x_16) ;  /* 0x0000000000401947 */ /* 0x000fea0003800000 */
[----:B-1----:R-:W-:Y:S01]  /*14d0*/  MOV R0, 0x0 ;  /* 0x0000000000007802 */ /* 0x002fe20000000f00 */
[----:B------:R-:W-:Y:S01]  /*14e0*/  ULDC.64 UR4, c[0x4][0x68] ;  /* 0x01001a0000047ab9 */ /* 0x000fe20000000a00 */
[----:B------:R-:W-:Y:S01]  /*14f0*/  ULDC.64 UR6, c[0x4][0x8] ;  /* 0x0100020000067ab9 */ /* 0x000fe20000000a00 */
[----:B------:R-:W-:Y:S01]  /*1500*/  IMAD.U32 R4, RZ, RZ, UR4 ;  /* 0x00000004ff047e24 */ /* 0x000fe2000f8e00ff */
[----:B------:R1:W2:Y:S01]  /*1510*/  LDC.64 R14, c[0x4][R0] ;  /* 0x01000000000e7b82 */ /* 0x0002a20000000a00 */
[----:B------:R-:W-:Y:S01]  /*1520*/  IMAD.U32 R5, RZ, RZ, UR5 ;  /* 0x00000005ff057e24 */ /* 0x000fe2000f8e00ff */
[----:B------:R-:W-:Y:S01]  /*1530*/  ULDC.64 UR4, c[0x4][0x70] ;  /* 0x01001c0000047ab9 */ /* 0x000fe20000000a00 */
[----:B------:R-:W-:Y:S02]  /*1540*/  IMAD.U32 R10, RZ, RZ, UR6 ;  /* 0x00000006ff0a7e24 */ /* 0x000fe4000f8e00ff */
[----:B------:R-:W-:Y:S02]  /*1550*/  IMAD.U32 R6, RZ, RZ, UR4 ;  /* 0x00000004ff067e24 */ /* 0x000fe4000f8e00ff */
[----:B------:R-:W-:-:S02]  /*1560*/  IMAD.U32 R7, RZ, RZ, UR5 ;  /* 0x00000005ff077e24 */ /* 0x000fc4000f8e00ff */
[----:B------:R-:W-:Y:S02]  /*1570*/  IMAD.U32 R11, RZ, RZ, UR7 ;  /* 0x00000007ff0b7e24 */ /* 0x000fe4000f8e00ff */
[----:B------:R-:W-:Y:S02]  /*1580*/  IMAD.MOV.U32 R8, RZ, RZ, 0x1e1 ;  /* 0x000001e1ff087424 */ /* 0x000fe400078e00ff */
[----:B0-----:R-:W-:Y:S02]  /*1590*/  IMAD.MOV.U32 R12, RZ, RZ, 0x1 ;  /* 0x00000001ff0c7424 */ /* 0x001fe400078e00ff */
[----:B-1----:R-:W-:-:S07]  /*15a0*/  IMAD.MOV.U32 R13, RZ, RZ, RZ ;  /* 0x000000ffff0d7224 */ /* 0x002fce00078e00ff */
[----:B------:R-:W-:-:S07]  /*15b0*/  LEPC R20, `(.L_x_16) ;  /* 0x000000001014794e */ /* 0x000fce0000000000 */
[----:B--2--5:R-:W-:Y:S05]  /*15c0*/  CALL.ABS.NOINC R14 ;  /* 0x000000000e007343 */ /* 0x024fea0003c00000 */
.L_x_16:
[----:B------:R-:W-:-:S13]  /*15d0*/  ISETP.NE.AND P0, PT, R146, 0x3, PT ;  /* 0x000000039200780c */ /* 0x000fda0003f05270 */
[----:B------:R-:W-:Y:S05]  /*15e0*/  @!P0 BRA `(.L_x_17) ;  /* 0x0000000000048947 */ /* 0x000fea0003800000 */
[----:B------:R-:W-:Y:S01]  /*15f0*/  BPT.TRAP 0x1 ;  /* 0x000000040000795c */ /* 0x000fe20000300000 */
.L_x_17:
[----:B------:R-:W-:Y:S02]  /*1600*/  IMAD.U32 R3, RZ, RZ, UR36 ;  /* 0x00000024ff037e24 */ /* 0x000fe4000f8e00ff */
[----:B-1----:R-:W-:-:S03]  /*1610*/  IMAD.U32 R0, RZ, RZ, UR37 ;  /* 0x00000025ff007e24 */ /* 0x002fc6000f8e00ff */
[----:B------:R-:W-:Y:S02]  /*1620*/  LEA R3, R3, UR40, 0x3 ;  /* 0x0000002803037c11 */ /* 0x000fe4000f8e18ff */
[----:B------:R-:W-:-:S04]  /*1630*/  SHF.L.U32 R0, R0, 0x1f, RZ ;  /* 0x0000001f00007819 */ /* 0x000fc800000006ff */
[----:B------:R1:W2:Y:S01]  /*1640*/  SYNCS.PHASECHK.TRANS64.TRYWAIT P1, [R3+URZ], R0 ;  /* 0x00000000030075a7 */ /* 0x0002a2000802017f */
[----:B------:R-:W-:Y:S05]  /*1650*/  @!P0 BRA `(.L_x_18) ;  /* 0x0000000000048947 */ /* 0x000fea0003800000 */
[----:B------:R-:W-:Y:S01]  /*1660*/  BPT.TRAP 0x1 ;  /* 0x000000040000795c */ /* 0x000fe20000300000 */
.L_x_18:
[----:B------:R-:W-:-:S05]  /*1670*/  IMAD.U32 R4, RZ, RZ, UR43 ;  /* 0x0000002bff047e24 */ /* 0x000fca000f8e00ff */
[----:B------:R-:W-:Y:S01]  /*1680*/  ISETP.GE.AND P2, PT, R4, 0x1, PT ;  /* 0x000000010400780c */ /* 0x000fe20003f46270 */
[----:B--2---:R-:W-:-:S12]  /*1690*/  @P1 BRA `(.L_x_19) ;  /* 0x0000000000081947 */ /* 0x004fd80003800000 */
[----:B------:R-:W2:Y:S02]  /*16a0*/  SYNCS.PHASECHK.TRANS64.TRYWAIT P1, [R3+URZ], R0 ;  /* 0x00000000030075a7 */ /* 0x000ea4000802017f */
[----:B--2---:R-:W-:Y:S05]  /*16b0*/  @!P1 BRA `(.L_x_20) ;  /* 0x000000a800049947 */ /* 0x004fea0003800000 */
.L_x_19:
[----:B------:R-:W-:Y:S05]  /*16c0*/  WARPSYNC.ALL ;  /* 0x0000000000007948 */ /* 0x000fea0003800000 */
[----:B------:R-:W-:Y:S01]  /*16d0*/  UIADD3 UR4, UR40, 0x180, URZ ;  /* 0x0000018028047890 */ /* 0x000fe2000fffe03f */
[----:B------:R-:W-:Y:S01]  /*16e0*/  WARPGROUP.ARRIVE ;  /* 0x00000000000079c5 */ /* 0x000fe20000000000 */
[----:B------:R-:W-:Y:S02]  /*16f0*/  UIADD3 UR5, UR40, 0xc180, URZ ;  /* 0x0000c18028057890 */ /* 0x000fe4000fffe03f */
[----:B------:R-:W-:Y:S02]  /*1700*/  USHF.R.U32.HI UR4, URZ, 0x4, UR4 ;  /* 0x000000043f047899 */ /* 0x000fe40008011604 */
[----:B------:R-:W-:-:S02]  /*1710*/  USHF.R.U32.HI UR5, URZ, 0x4, UR5 ;  /* 0x000000043f057899 */ /* 0x000fc40008011605 */
[----:B------:R-:W-:Y:S02]  /*1720*/  ULOP3.LUT UR4, UR4, 0x3fff, URZ, 0xc0, !UPT ;  /* 0x00003fff04047892 */ /* 0x000fe4000f8ec03f */
[----:B------:R-:W-:Y:S02]  /*1730*/  ULOP3.LUT UR5, UR5, 0x3fff, URZ, 0xc0, !UPT ;  /* 0x00003fff05057892 */ /* 0x000fe4000f8ec03f */
[----:B------:R-:W-:Y:S02]  /*1740*/  ULOP3.LUT UR4, UR4, 0x10000, URZ, 0xfc, !UPT ;  /* 0x0001000004047892 */ /* 0x000fe4000f8efc3f */
[----:B------:R-:W-:Y:S02]  /*1750*/  ULOP3.LUT UR5, UR5, 0x10000, URZ, 0xfc, !UPT ;  /* 0x0001000005057892 */ /* 0x000fe4000f8efc3f */
[----:B------:R-:W-:Y:S02]  /*1760*/  ULEA UR8, UR36, UR4, 0x9 ;  /* 0x0000000424087291 */ /* 0x000fe4000f8e483f */
[----:B------:R-:W-:Y:S01]  /*1770*/  UIMAD UR6, UR36, 0x700, UR5 ;  /* 0x00000700240678a4 */ /* 0x000fe2000f8e0205 */
[----:B------:R-:W-:Y:S01]  /*1780*/  UMOV UR9, 0x40000040 ;  /* 0x4000004000097882 */ /* 0x000fe20000000000 */
[----:B------:R-:W-:-:S02]  /*1790*/  UMOV UR11, 0x40000040 ;  /* 0x40000040000b7882 */ /* 0x000fc40000000000 */
[----:B------:R-:W-:Y:S01]  /*17a0*/  UIADD3 UR14, UR6, 0x100, URZ ;  /* 0x00000100060e7890 */ /* 0x000fe2000fffe03f */
[----:B------:R-:W-:Y:S02]  /*17b0*/  UMOV UR12, UR8 ;  /* 0x00000008000c7c82 */ /* 0x000fe40008000000 */
[----:B------:R-:W-:Y:S01]  /*17c0*/  UMOV UR10, UR6 ;  /* 0x00000006000a7c82 */ /* 0x000fe20008000000 */
[----:B------:R-:W-:Y:S01]  /*17d0*/  UMOV UR13, UR9 ;  /* 0x00000009000d7c82 */ /* 0x000fe20008000000 */
[----:B------:R-:W-:Y:S01]  /*17e0*/  HGMMA.64x32x16.F32.BF16 R120, gdesc[UR8], RZ, !UPT, gsb0 ;  /* 0x00600000087879f0 */ /* 0x000fe2000c0018ff */
[----:B------:R-:W-:Y:S01]  /*17f0*/  UMOV UR15, 0x40000040 ;  /* 0x40000040000f7882 */ /* 0x000fe20000000000 */
[----:B------:R-:W-:Y:S02]  /*1800*/  UIADD3 UR7, UR6, 0x200, URZ ;  /* 0x0000020006077890 */ /* 0x000fe4000fffe03f */
[----:B------:R-:W-:Y:S02]  /*1810*/  UIADD3 UR10, UR6, 0x300, URZ ;  /* 0x00000300060a7890 */ /* 0x000fe4000fffe03f */
[----:B------:R-:W-:Y:S01]  /*1820*/  UIADD3 UR11, UR6, 0x400, URZ ;  /* 0x00000400060b7890 */ /* 0x000fe2000fffe03f */
[----:B------:R-:W-:-:S02]  /*1830*/  WARPGROUP.DEPBAR.LE gsb0, 0x0 ;  /* 0x00008000000079c5 */ /* 0x000fc40000010000 */
[----:B------:R-:W-:-:S06]  /*1840*/  WARPGROUP.ARRIVE ;  /* 0x00000000000079c5 */ /* 0x000fcc0000000000 */
[----:B------:R-:W-:Y:S01]  /*1850*/  HGMMA.64x32x16.F32.BF16 R104, gdesc[UR12], RZ, !UPT, gsb0 ;  /* 0x006000000c6879f0 */ /* 0x000fe2000c0018ff */
[----:B------:R-:W-:Y:S01]  /*1860*/  UMOV UR12, UR8 ;  /* 0x00000008000c7c82 */ /* 0x000fe20008000000 */
[----:B------:R-:W-:Y:S01]  /*1870*/  UMOV UR13, UR9 ;  /* 0x00000009000d7c82 */ /* 0x000fe20008000000 */
[----:B------:R-:W-:Y:S01]  /*1880*/  UMOV UR14, UR7 ;  /* 0x00000007000e7c82 */ /* 0x000fe20008000000 */
[----:B------:R-:W-:Y:S01]  /*1890*/  UMOV UR15, 0x40000040 ;  /* 0x40000040000f7882 */ /* 0x000fe20000000000 */
[----:B------:R-:W-:Y:S01]  /*18a0*/  UIADD3 UR7, UR6, 0x500, URZ ;  /* 0x0000050006077890 */ /* 0x000fe2000fffe03f */
[----:B------:R-:W-:Y:S02]  /*18b0*/  WARPGROUP.DEPBAR.LE gsb0, 0x0 ;  /* 0x00008000000079c5 */ /* 0x000fe40000010000 */
        /* <DEDUP_REMOVED lines=14> */
[----:B------:R-:W-:Y:S01]  /*19a0*/  UMOV UR11, 0x40000040 ;  /* 0x40000040000b7882 */ /* 0x000fe20000000000 */
        /* <DEDUP_REMOVED lines=15> */
[----:B------:R-:W-:Y:S02]  /*1aa0*/  UIADD3 UR9, UR6, 0x202, URZ ;  /* 0x0000020206097890 */ /* 0x000fe4000fffe03f */
[----:B------:R-:W-:Y:S01]  /*1ab0*/  UIADD3 UR10, UR6, 0x302, URZ ;  /* 0x00000302060a7890 */ /* 0x000fe2000fffe03f */
[----:B------:R-:W-:Y:S02]  /*1ac0*/  WARPGROUP.DEPBAR.LE gsb0, 0x0 ;  /* 0x00008000000079c5 */ /* 0x000fe40000010000 */
[----:B------:R-:W-:-:S06]  /*1ad0*/  WARPGROUP.ARRIVE ;  /* 0x00000000000079c5 */ /* 0x000fcc0000000000 */
[----:B------:R-:W-:Y:S01]  /*1ae0*/  HGMMA.64x32x16.F32.BF16 R24, gdesc[UR12], RZ, !UPT, gsb0 ;  /* 0x006000000c1879f0 */ /* 0x000fe2000c0018ff */
[----:B------:R-:W-:Y:S02]  /*1af0*/  UIADD3 UR12, UR8, 0x2, URZ ;  /* 0x00000002080c7890 */ /* 0x000fe4000fffe03f */
[----:B------:R-:W-:Y:S01]  /*1b00*/  UIADD3 UR14, UR6, 0x2, URZ ;  /* 0x00000002060e7890 */ /* 0x000fe2000fffe03f */
[----:B------:R-:W-:Y:S01]  /*1b10*/  UMOV UR13, 0x40000040 ;  /* 0x40000040000d7882 */ /* 0x000fe20000000000 */
[----:B------:R-:W-:Y:S01]  /*1b20*/  UMOV UR15, 0x40000040 ;  /* 0x40000040000f7882 */ /* 0x000fe20000000000 */
[----:B------:R-:W-:Y:S02]  /*1b30*/  WARPGROUP.DEPBAR.LE gsb0, 0x0 ;  /* 0x00008000000079c5 */ /* 0x000fe40000010000 */
[----:B------:R-:W-:-:S06]  /*1b40*/  WARPGROUP.ARRIVE ;  /* 0x00000000000079c5 */ /* 0x000fcc0000000000 */
[----:B------:R-:W-:Y:S01]  /*1b50*/  HGMMA.64x32x16.F32.BF16 R120, gdesc[UR12], R120, gsb0 ;  /* 0x006000000c7879f0 */ /* 0x000fe20008001878 */
[----:B------:R-:W-:Y:S01]  /*1b60*/  UMOV UR14, UR7 ;  /* 0x00000007000e7c82 */ /* 0x000fe20008000000 */
[----:B------:R-:W-:Y:S01]  /*1b70*/  UMOV UR15, 0x40000040 ;  /* 0x40000040000f7882 */ /* 0x000fe20000000000 */
[----:B------:R-:W-:Y:S01]  /*1b80*/  UIADD3 UR7, UR6, 0x402, URZ ;  /* 0x0000040206077890 */ /* 0x000fe2000fffe03f */
        /* <DEDUP_REMOVED lines=33> */
[----:B------:R-:W-:Y:S02]  /*1da0*/  UIADD3 UR12, UR8, 0x4, URZ ;  /* 0x00000004080c7890 */ /* 0x000fe4000fffe03f */
[----:B------:R-:W-:Y:S01]  /*1db0*/  UIADD3 UR14, UR6, 0x4, URZ ;  /* 0x00000004060e7890 */ /* 0x000fe2000fffe03f */
[----:B------:R-:W-:Y:S01]  /*1dc0*/  UMOV UR13, 0x40000040 ;  /* 0x40000040000d7882 */ /* 0x000fe20000000000 */
        /* <DEDUP_REMOVED lines=54> */
[----:B------:R-:W-:Y:S02]  /*2130*/  UIADD3 UR12, UR6, 0x506, URZ ;  /* 0x00000506060c7890 */ /* 0x000fe4000fffe03f */
[----:B------:R-:W-:Y:S01]  /*2140*/  UIADD3 UR6, UR6, 0x606, URZ ;  /* 0x0000060606067890 */ /* 0x000fe2000fffe03f */
[----:B------:R-:W-:Y:S02]  /*2150*/  WARPGROUP.DEPBAR.LE gsb0, 0x0 ;  /* 0x00008000000079c5 */ /* 0x000fe40000010000 */
[----:B------:R-:W-:-:S06]  /*2160*/  WARPGROUP.ARRIVE ;  /* 0x00000000000079c5 */ /* 0x000fcc0000000000 */
[----:B------:R-:W-:Y:S01]  /*2170*/  HGMMA.64x32x16.F32.BF16 R88, gdesc[UR8], R88, gsb0 ;  /* 0x00600000085879f0 */ /* 0x000fe20008001858 */
[----:B------:R-:W-:Y:S01]  /*2180*/  UMOV UR10, UR13 ;  /* 0x0000000d000a7c82 */ /* 0x000fe20008000000 */
[----:B------:R-:W-:Y:S01]  /*2190*/  UMOV UR11, 0x40000040 ;  /* 0x40000040000b7882 */ /* 0x000fe20000000000 */
        /* <DEDUP_REMOVED lines=17> */
[----:B------:R-:W-:Y:S03]  /*22b0*/  HGMMA.64x32x16.F32.BF16 R24, gdesc[UR8], R24, gsb0 ;  /* 0x00600000081879f0 */ /* 0x000fe60008001818 */
[----:B------:R-:W-:Y:S02]  /*22c0*/  WARPGROUP.DEPBAR.LE gsb0, 0x0 ;  /* 0x00008000000079c5 */ /* 0x000fe40000010000 */
[----:B------:R-:W-:Y:S05]  /*22d0*/  @!P2 BRA `(.L_x_21) ;  /* 0x0000000c0050a947 */ /* 0x000fea0003800000 */
[----:B------:R-:W-:Y:S01]  /*22e0*/  UIADD3 UR7, UR36, 0x1, URZ ;  /* 0x0000000124077890 */ /* 0x000fe2000fffe03f */
[----:B-12---:R-:W-:-:S03]  /*22f0*/  IMAD.U32 R0, RZ, RZ, UR43 ;  /* 0x0000002bff007e24 */ /* 0x006fc6000f8e00ff */
[----:B------:R-:W-:-:S04]  /*2300*/  UISETP.NE.AND UP0, UPT, UR7, 0x6, UPT ;  /* 0x000000060700788c */ /* 0x000fc8000bf05270 */
[----:B------:R-:W-:Y:S02]  /*2310*/  USEL UR6, URZ, 0x1, UP0 ;  /* 0x000000013f067887 */ /* 0x000fe40008000000 */
[----:B------:R-:W-:Y:S02]  /*2320*/  USEL UR7, UR7, URZ, UP0 ;  /* 0x0000003f07077287 */ /* 0x000fe40008000000 */
[----:B------:R-:W-:-:S06]  /*2330*/  ULOP3.LUT UR6, UR37, UR6, URZ, 0x3c, !UPT ;  /* 0x0000000625067292 */ /* 0x000fcc000f8e3c3f */
[----:B------:R-:W-:Y:S01]  /*2340*/  IMAD.U32 R5, RZ, RZ, UR6 ;  /* 0x00000006ff057e24 */ /* 0x000fe2000f8e00ff */
[----:B------:R-:W-:-:S06]  /*2350*/  UMOV UR6, UR36 ;  /* 0x0000002400067c82 */ /* 0x000fcc0008000000 */
.L_x_28:
[----:B-12---:R-:W-:Y:S05]  /*2360*/  @!P0 BRA `(.L_x_22) ;  /* 0x0000000000048947 */ /* 0x006fea0003800000 */
[----:B------:R-:W-:Y:S01]  /*2370*/  BPT.TRAP 0x1 ;  /* 0x000000040000795c */ /* 0x000fe20000300000 */
.L_x_22:
[----:B------:R-:W-:Y:S01]  /*2380*/  ULEA UR8, UR7, UR40, 0x3 ;  /* 0x0000002807087291 */ /* 0x000fe2000f8e183f */
[----:B------:R-:W-:-:S08]  /*2390*/  SHF.L.U32 R3, R5, 0x1f, RZ ;  /* 0x0000001f05037819 */ /* 0x000fd000000006ff */
[----:B------:R1:W2:Y:S01]  /*23a0*/  SYNCS.PHASECHK.TRANS64.TRYWAIT P1, [UR8], R3 ;  /* 0x00000003ff0075a7 */ /* 0x0002a20008020148 */
[----:B------:R-:W-:Y:S05]  /*23b0*/  @!P0 BRA `(.L_x_23) ;  /* 0x0000000000048947 */ /* 0x000fea0003800000 */
[----:B------:R-:W-:Y:S01]  /*23c0*/  BPT.TRAP 0x1 ;  /* 0x000000040000795c */ /* 0x000fe20000300000 */
.L_x_23:
[----:B--2---:R-:W-:Y:S05]  /*23d0*/  @P1 BRA `(.L_x_24) ;  /* 0x0000000000081947 */ /* 0x004fea0003800000 */
[----:B------:R-:W2:Y:S02]  /*23e0*/  SYNCS.PHASECHK.TRANS64.TRYWAIT P1, [UR8], R3 ;  /* 0x00000003ff0075a7 */ /* 0x000ea40008020148 */
[----:B--2---:R-:W-:Y:S05]  /*23f0*/  @!P1 BRA `(.L_x_25) ;  /* 0x0000009800c89947 */ /* 0x004fea0003800000 */
.L_x_24:
[----:B------:R-:W-:Y:S01]  /*2400*/  ULEA UR10, UR7, UR4, 0x9 ;  /* 0x00000004070a7291 */ /* 0x000fe2000f8e483f */
[----:B------:R-:W-:Y:S01]  /*2410*/  WARPGROUP.ARRIVE ;  /* 0x00000000000079c5 */ /* 0x000fe20000000000 */
[----:B------:R-:W-:Y:S01]  /*2420*/  UIMAD UR8, UR7, 0x700, UR5 ;  /* 0x00000700070878a4 */ /* 0x000fe2000f8e0205 */
[----:B------:R-:W-:Y:S01]  /*2430*/  UMOV UR13, 0x40000040 ;  /* 0x40000040000d7882 */ /* 0x000fe20000000000 */
[----:B------:R-:W-:Y:S02]  /*2440*/  UMOV UR15, 0x40000040 ;  /* 0x40000040000f7882 */ /* 0x000fe40000000000 */
[----:B------:R-:W-:Y:S01]  /*2450*/  UIADD3 UR9, UR8, 0x100, URZ ;  /* 0x0000010008097890 */ /* 0x000fe2000fffe03f */
[----:B------:R-:W-:Y:S02]  /*2460*/  UMOV UR12, UR10 ;  /* 0x0000000a000c7c82 */ /* 0x000fe40008000000 */
[----:B------:R-:W-:Y:S01]  /*2470*/  UMOV UR14, UR8 ;  /* 0x00000008000e7c82 */ /* 0x000fe20008000000 */
[----:B------:R-:W-:Y:S01]  /*2480*/  UIADD3 UR11, UR8, 0x200, URZ ;  /* 0x00000200080b7890 */ /* 0x000fe2000fffe03f */
[----:B------:R-:W-:Y:S01]  /*2490*/  HGMMA.64x32x16.F32.BF16 R120, gdesc[UR12], R120, gsb0 ;  /* 0x006000000c7879f0 */ /* 0x000fe20008001878 */
[----:B------:R-:W-:Y:S01]  /*24a0*/  UMOV UR15, 0x40000040 ;  /* 0x40000040000f7882 */ /* 0x000fe20000000000 */
[----:B------:R-:W-:Y:S01]  /*24b0*/  UMOV UR14, UR9 ;  /* 0x00000009000e7c82 */ /* 0x000fe20008000000 */
[----:B------:R-:W-:-:S02]  /*24c0*/  UIADD3 UR16, UR8, 0x300, URZ ;  /* 0x0000030008107890 */ /* 0x000fc4000fffe03f */
        /* <DEDUP_REMOVED lines=162> */
[----:B------:R-:W-:Y:S01]  /*2ef0*/  BPT.TRAP 0x1 ;  /* 0x000000040000795c */ /* 0x000fe20000300000 */
.L_x_26:
[----:B------:R-:W-:Y:S01]  /*2f00*/  ULEA UR8, UR6, UR40, 0x3 ;  /* 0x0000002806087291 */ /* 0x000fe2000f8e183f */
[----:B------:R-:W-:-:S03]  /*2f10*/  ISETP.GT.U32.AND P1, PT, R16, 0x1, PT ;  /* 0x000000011000780c */ /* 0x000fc60003f24070 */
[----:B------:R-:W-:-:S04]  /*2f20*/  UIADD3 UR8, UR8, 0x30, URZ ;  /* 0x0000003008087890 */ /* 0x000fc8000fffe03f */
[----:B------:R-:W-:-:S09]  /*2f30*/  UPRMT UR8, URZ, 0x654, UR8 ;  /* 0x000006543f087896 */ /* 0x000fd20008000008 */
[----:B------:R-:W-:Y:S01]  /*2f40*/  SYNCS.ARRIVE.TRANS64.RED.A1T0 RZ, [UR8], RZ ;  /* 0x000000ffffff79a7 */ /* 0x000fe20008100408 */
[----:B------:R-:W-:Y:S05]  /*2f50*/  @P1 BRA `(.L_x_27) ;  /* 0x0000000000041947 */ /* 0x000fea0003800000 */
[----:B------:R-:W-:Y:S01]  /*2f60*/  BPT.TRAP 0x1 ;  /* 0x000000040000795c */ /* 0x000fe20000300000 */
.L_x_27:
[----:B------:R-:W-:Y:S01]  /*2f70*/  UIADD3 UR7, UR7, 0x1, URZ ;  /* 0x0000000107077890 */ /* 0x000fe2000fffe03f */
[C---:B------:R-:W-:Y:S01]  /*2f80*/  ISETP.GT.AND P1, PT, R0.reuse, 0x1, PT ;  /* 0x000000010000780c */ /* 0x040fe20003f24270 */
[----:B------:R-:W-:Y:S01]  /*2f90*/  UIADD3 UR6, UR6, 0x1, URZ ;  /* 0x0000000106067890 */ /* 0x000fe2000fffe03f */
[----:B------:R-:W-:Y:S01]  /*2fa0*/  VIADD R0, R0, 0xffffffff ;  /* 0xffffffff00007836 */ /* 0x000fe20000000000 */
[----:B------:R-:W-:Y:S02]  /*2fb0*/  UISETP.NE.AND UP0, UPT, UR7, 0x6, UPT ;  /* 0x000000060700788c */ /* 0x000fe4000bf05270 */
[----:B------:R-:W-:Y:S02]  /*2fc0*/  UISETP.NE.AND UP1, UPT, UR6, 0x6, UPT ;  /* 0x000000060600788c */ /* 0x000fe4000bf25270 */
[----:B------:R-:W-:Y:S02]  /*2fd0*/  USEL UR8, URZ, 0x1, UP0 ;  /* 0x000000013f087887 */ /* 0x000fe40008000000 */
[----:B------:R-:W-:-:S02]  /*2fe0*/  USEL UR7, UR7, URZ, UP0 ;  /* 0x0000003f07077287 */ /* 0x000fc40008000000 */
[----:B------:R-:W-:Y:S02]  /*2ff0*/  USEL UR6, UR6, URZ, UP1 ;  /* 0x0000003f06067287 */ /* 0x000fe40008800000 */
[----:B------:R-:W-:Y:S01]  /*3000*/  LOP3.LUT R5, R5, UR8, RZ, 0x3c, !PT ;  /* 0x0000000805057c12 */ /* 0x000fe2000f8e3cff */
[----:B------:R-:W-:Y:S09]  /*3010*/  @P1 BRA `(.L_x_28) ;  /* 0xfffffff000d01947 */ /* 0x000ff2000383ffff */
.L_x_21:
[----:B-12---:R-:W1:Y:S01]  /*3020*/  LDC R0, c[0x0][0x28c] ;  /* 0x0000a300ff007b82 */ /* 0x006e620000000800 */
[----:B------:R2:W-:Y:S01]  /*3030*/  SYNCS.ARRIVE.TRANS64.A1T0 RZ, [R142+UR42], RZ ;  /* 0x000000ff8eff79a7 */ /* 0x0005e2000810002a */
[----:B-1----:R-:W-:-:S13]  /*3040*/  ISETP.GE.AND P1, PT, R0, 0x1, PT ;  /* 0x000000010000780c */ /* 0x002fda0003f26270 */
[----:B--2---:R-:W-:Y:S05]  /*3050*/  @!P1 BRA `(.L_x_29) ;  /* 0x0000000000349947 */ /* 0x004fea0003800000 */
[----:B------:R-:W-:Y:S05]  /*3060*/  @!P0 BRA `(.L_x_30) ;  /* 0x0000000000048947 */ /* 0x000fea0003800000 */
[----:B------:R-:W-:Y:S01]  /*3070*/  BPT.TRAP 0x1 ;  /* 0x000000040000795c */ /* 0x000fe20000300000 */
.L_x_30:
[----:B------:R-:W-:Y:S01]  /*3080*/  UIADD3 UR6, UR43, UR36, URZ ;  /* 0x000000242b067290 */ /* 0x000fe2000fffe03f */
[----:B------:R-:W-:-:S03]  /*3090*/  ISETP.GT.U32.AND P0, PT, R16, 0x1, PT ;  /* 0x000000011000780c */ /* 0x000fc60003f04070 */
[----:B------:R-:W-:-:S04]  /*30a0*/  UIMAD.WIDE.U32 UR4, UR6, -0x55555555, URZ ;  /* 0xaaaaaaab060478a5 */ /* 0x000fc8000f8e003f */
[----:B------:R-:W-:-:S04]  /*30b0*/  USHF.R.U32.HI UR4, URZ, 0x2, UR5 ;  /* 0x000000023f047899 */ /* 0x000fc80008011605 */
[----:B------:R-:W-:-:S04]  /*30c0*/  UIMAD UR6, UR4, -0x6, UR6 ;  /* 0xfffffffa040678a4 */ /* 0x000fc8000f8e0206 */
[----:B------:R-:W-:-:S04]  /*30d0*/  ULEA UR6, UR6, UR40, 0x3 ;  /* 0x0000002806067291 */ /* 0x000fc8000f8e183f */
[----:B------:R-:W-:-:S04]  /*30e0*/  UIADD3 UR6, UR6, 0x30, URZ ;  /* 0x0000003006067890 */ /* 0x000fc8000fffe03f */
[----:B------:R-:W-:-:S09]  /*30f0*/  UPRMT UR6, URZ, 0x654, UR6 ;  /* 0x000006543f067896 */ /* 0x000fd20008000006 */
[----:B------:R-:W-:Y:S01]  /*3100*/  SYNCS.ARRIVE.TRANS64.RED.A1T0 RZ, [UR6], RZ ;  /* 0x000000ffffff79a7 */ /* 0x000fe20008100406 */
[----:B------:R-:W-:Y:S05]  /*3110*/  @P0 BRA `(.L_x_29) ;  /* 0x0000000000040947 */ /* 0x000fea0003800000 */
[----:B------:R-:W-:Y:S01]  /*3120*/  BPT.TRAP 0x1 ;  /* 0x000000040000795c */ /* 0x000fe20000300000 */
.L_x_29:
[----:B------:R-:W-:Y:S01]  /*3130*/  SHF.L.U32 R0, R147, 0x1f, RZ ;  /* 0x0000001f93007819 */ /* 0x000fe200000006ff */
[----:B------:R-:W-:Y:S01]  /*3140*/  UIADD3 UR36, UR39, UR36, URZ ;  /* 0x0000002427247290 */ /* 0x000fe2000fffe03f */
[----:B------:R-:W1:Y:S01]  /*3150*/  LDC R9, c[0x0][0x288] ;  /* 0x0000a200ff097b82 */ /* 0x000e620000000800 */
[----:B------:R-:W-:Y:S01]  /*3160*/  UISETP.GE.U32.AND UP1, UPT, UR39, 0x6, UPT ;  /* 0x000000062700788c */ /* 0x000fe2000bf26070 */
[----:B------:R-:W-:Y:S01]  /*3170*/  IMAD.SHL.U32 R10, R140, 0x2, RZ ;  /* 0x000000028c0a7824 */ /* 0x000fe200078e00ff */
[----:B------:R-:W-:Y:S02]  /*3180*/  UISETP.GT.U32.AND UP0, UPT, UR36, 0x5, UPT ;  /* 0x000000052400788c */ /* 0x000fe4000bf04070 */
[----:B------:R-:W-:Y:S02]  /*3190*/  UIMAD.WIDE.U32 UR4, UR36, -0x55555555, URZ ;  /* 0xaaaaaaab240478a5 */ /* 0x000fe4000f8e003f */
[----:B------:R-:W-:Y:S01]  /*31a0*/  UISETP.LT.U32.AND UP0, UPT, UR39, 0x6, UP0 ;  /* 0x000000062700788c */ /* 0x000fe20008701070 */
[----:B------:R-:W2:Y:S01]  /*31b0*/  SYNCS.PHASECHK.TRANS64.TRYWAIT P0, [R141+UR41+0x10], R0 ;  /* 0x000010008d0075a7 */ /* 0x000ea20008000169 */
[----:B------:R-:W-:Y:S01]  /*31c0*/  USHF.R.U32.HI UR4, URZ, 0x2, UR5 ;  /* 0x000000023f047899 */ /* 0x000fe20008011605 */
[----:B------:R-:W-:Y:S01]  /*31d0*/  SHF.R.S32.HI R11, RZ, 0x1f, R10 ;  /* 0x0000001fff0b7819 */ /* 0x000fe2000001140a */
[----:B------:R-:W-:-:S02]  /*31e0*/  USEL UR6, URZ, 0x1, !UP0 ;  /* 0x000000013f067887 */ /* 0x000fc4000c000000 */
[----:B------:R-:W-:Y:S02]  /*31f0*/  UIMAD UR36, UR4, -0x6, UR36 ;  /* 0xfffffffa042478a4 */ /* 0x000fe4000f8e0224 */
[----:B------:R-:W-:-:S04]  /*3200*/  ULOP3.LUT UR37, UR37, UR6, URZ, 0x3c, !UPT ;  /* 0x0000000625257292 */ /* 0x000fc8000f8e3c3f */
[----:B------:R-:W-:Y:S01]  /*3210*/  @UP1 ULOP3.LUT UR37, UR37, 0x1, UR4, 0x78, !UPT ;  /* 0x0000000125251892 */ /* 0x000fe2000f8e7804 */
[----:B-12---:R-:W-:Y:S11]  /*3220*/  @!P0 BRA `(.L_x_31) ;  /* 0x0000008c00548947 */ /* 0x006ff60003800000 */
.L_x_283:
[----:B------:R-:W-:Y:S01]  /*3230*/  IMAD.SHL.U32 R8, R19, 0x40, RZ ;  /* 0x0000004013087824 */ /* 0x000fe200078e00ff */
[----:B------:R-:W-:Y:S01]  /*3240*/  ULDC UR6, c[0x0][0x284] ;  /* 0x0000a10000067ab9 */ /* 0x000fe20000000800 */
[----:B------:R-:W-:Y:S01]  /*3250*/  IMAD R14, R22, 0xe0, RZ ;  /* 0x000000e0160e7824 */ /* 0x000fe200078e02ff */
[----:B------:R-:W-:Y:S01]  /*3260*/  SHF.R.S32.HI R149, RZ, 0x1f, R2 ;  /* 0x0000001fff957819 */ /* 0x000fe20000011402 */
[----:B------:R-:W-:Y:S01]  /*3270*/  ULDC.64 UR4, c[0x0][0x5d0] ;  /* 0x0001740000047ab9 */ /* 0x000fe20000000a00 */
[----:B------:R-:W-:Y:S01]  /*3280*/  ISETP.GE.AND P0, PT, R8, UR6, PT ;  /* 0x0000000608007c0c */ /* 0x000fe2000bf06270 */
[----:B------:R-:W-:Y:S01]  /*3290*/  IMAD.WIDE.U32 R4, R2, UR4, R10 ;  /* 0x0000000402047c25 */ /* 0x000fe2000f8e000a */
[----:B------:R-:W-:Y:S02]  /*32a0*/  SHF.R.S32.HI R15, RZ, 0x1f, R14 ;  /* 0x0000001fff0f7819 */ /* 0x000fe4000001140e */
[C---:B------:R-:W-:Y:S01]  /*32b0*/  ISETP.GE.OR P0, PT, R14.reuse, R9, P0 ;  /* 0x000000090e00720c */ /* 0x040fe20000706670 */
[----:B------:R-:W-:Y:S01]  /*32c0*/  IMAD R3, R149, UR4, RZ ;  /* 0x0000000495037c24 */ /* 0x000fe2000f8e02ff */
[----:B------:R-:W-:-:S03]  /*32d0*/  IADD3 R6, P1, R14, R4, RZ ;  /* 0x000000040e067210 */ /* 0x000fc60007f3e0ff */
[----:B------:R-:W-:-:S05]  /*32e0*/  IMAD R3, R2, UR5, R3 ;  /* 0x0000000502037c24 */ /* 0x000fca000f8e0203 */
[----:B------:R-:W-:-:S03]  /*32f0*/  IADD3.X R7, R15, R5, R3, P1, !PT ;  /* 0x000000050f077210 */ /* 0x000fc60000ffe403 */
[----:B------:R-:W-:Y:S05]  /*3300*/  @P0 BRA `(.L_x_32) ;  /* 0x0000007000ec0947 */ /* 0x000fea0003800000 */
[----:B------:R-:W2:Y:S01]  /*3310*/  LDC.64 R4, c[0x0][0x5c8] ;  /* 0x00017200ff047b82 */ /* 0x000ea20000000a00 */
[----:B-----5:R-:W-:Y:S01]  /*3320*/  FSETP.NEU.AND P0, PT, R137, RZ, PT ;  /* 0x000000ff8900720b */ /* 0x020fe20003f0d000 */
[----:B------:R-:W-:Y:S01]  /*3330*/  IMAD R3, R140, -0x2, R9 ;  /* 0xfffffffe8c037824 */ /* 0x000fe200078e0209 */
[----:B------:R-:W-:Y:S01]  /*3340*/  BSSY B0, `(.L_x_32) ;  /* 0x0000737000007945 */ /* 0x000fe20003800000 */
[----:B------:R-:W-:-:S04]  /*3350*/  IMAD.WIDE R154, R19, 0x40, R138 ;  /* 0x00000040139a7825 */ /* 0x000fc800078e028a */
[----:B-1----:R-:W-:Y:S02]  /*3360*/  IMAD.IADD R0, R3, 0x1, -R14 ;  /* 0x0000000103007824 */ /* 0x002fe400078e0a0e */
[----:B------:R-:W-:-:S03]  /*3370*/  IMAD.IADD R3, R145, 0x1, -R8 ;  /* 0x0000000191037824 */ /* 0x000fc600078e0a08 */
[----:B------:R-:W-:-:S04]  /*3380*/  ISETP.GT.AND P1, PT, R0, RZ, PT ;  /* 0x000000ff0000720c */ /* 0x000fc80003f24270 */
[----:B------:R-:W-:Y:S01]  /*3390*/  ISETP.GT.AND P2, PT, R3, RZ, P1 ;  /* 0x000000ff0300720c */ /* 0x000fe20000f44270 */
[-C--:B--2---:R-:W-:Y:S02]  /*33a0*/  IMAD R8, R155, R4.reuse, RZ ;  /* 0x000000049b087224 */ /* 0x084fe400078e02ff */
[----:B------:R-:W-:-:S04]  /*33b0*/  IMAD.WIDE.U32 R6, R154, R4, R6 ;  /* 0x000000049a067225 */ /* 0x000fc800078e0006 */
[----:B------:R-:W-:-:S04]  /*33c0*/  IMAD R9, R154, R5, R8 ;  /* 0x000000059a097224 */ /* 0x000fc800078e0208 */
[----:B------:R-:W-:Y:S01]  /*33d0*/  IMAD.IADD R9, R7, 0x1, R9 ;  /* 0x0000000107097824 */ /* 0x000fe200078e0209 */
[----:B------:R-:W-:Y:S06]  /*33e0*/  @!P0 BRA `(.L_x_33) ;  /* 0x0000004800f88947 */ /* 0x000fec0003800000 */
[----:B------:R-:W1:Y:S01]  /*33f0*/  LDC.64 R20, c[0x0][0x5b8] ;  /* 0x00016e00ff147b82 */ /* 0x000e620000000a00 */
[----:B------:R-:W-:-:S07]  /*3400*/  ULDC.64 UR4, c[0x0][0x5c0] ;  /* 0x0001700000047ab9 */ /* 0x000fce0000000a00 */
[----:B------:R-:W2:Y:S08]  /*3410*/  LDC.64 R158, c[0x0][0x5b0] ;  /* 0x00016c00ff9e7b82 */ /* 0x000eb00000000a00 */
[----:B0-----:R-:W0:Y:S01]  /*3420*/  LDC.64 R12, c[0x0][0x5a8] ;  /* 0x00016a00ff0c7b82 */ /* 0x001e220000000a00 */
[-C--:B-1----:R-:W-:Y:S02]  /*3430*/  IMAD R7, R149, R20.reuse, RZ ;  /* 0x0000001495077224 */ /* 0x082fe400078e02ff */
[----:B------:R-:W-:-:S04]  /*3440*/  IMAD.WIDE.U32 R148, R2, R20, R10 ;  /* 0x0000001402947225 */ /* 0x000fc800078e000a */
[----:B------:R-:W-:Y:S01]  /*3450*/  IMAD R157, R2, R21, R7 ;  /* 0x00000015029d7224 */ /* 0x000fe200078e0207 */
[----:B------:R-:W-:Y:S01]  /*3460*/  IADD3 R150, P0, R14, R148, RZ ;  /* 0x000000940e967210 */ /* 0x000fe20007f1e0ff */
[----:B--2---:R-:W-:-:S03]  /*3470*/  IMAD R7, R155, R158, RZ ;  /* 0x0000009e9b077224 */ /* 0x004fc600078e02ff */
[----:B------:R-:W-:Y:S01]  /*3480*/  IADD3.X R151, R15, R149, R157, P0, !PT ;  /* 0x000000950f977210 */ /* 0x000fe200007fe49d */
[C---:B------:R-:W-:Y:S02]  /*3490*/  IMAD R21, R154.reuse, R159, R7 ;  /* 0x0000009f9a157224 */ /* 0x040fe400078e0207 */
[----:B------:R-:W-:-:S04]  /*34a0*/  IMAD.WIDE.U32 R148, R154, R158, R150 ;  /* 0x0000009e9a947225 */ /* 0x000fc800078e0096 */
[----:B------:R-:W-:Y:S01]  /*34b0*/  IMAD.IADD R7, R149, 0x1, R21 ;  /* 0x0000000195077824 */ /* 0x000fe200078e0215 */
[----:B0-----:R-:W-:-:S04]  /*34c0*/  LEA R152, P0, R148, R12, 0x1 ;  /* 0x0000000c94987211 */ /* 0x001fc800078008ff */
[----:B------:R-:W-:-:S05]  /*34d0*/  LEA.HI.X R153, R148, R13, R7, 0x1, P0 ;  /* 0x0000000d94997211 */ /* 0x000fca00000f0c07 */
[----:B------:R-:W2:Y:S01]  /*34e0*/  @P2 LDG.E.LTC128B.U16 R19, desc[UR44][R152.64] ;  /* 0x0000002c98132981 */ /* 0x000ea2000c1e1520 */
[----:B------:R-:W-:Y:S01]  /*34f0*/  IMAD.WIDE.U32 R148, R154, R158, R14 ;  /* 0x0000009e9a947225 */ /* 0x000fe200078e000e */
[----:B------:R-:W-:Y:S02]  /*3500*/  BSSY B1, `(.L_x_34) ;  /* 0x0000014000017945 */ /* 0x000fe40003800000 */
[----:B------:R-:W-:-:S04]  /*3510*/  IADD3 R148, P0, R10, R148, RZ ;  /* 0x000000940a947210 */ /* 0x000fc80007f1e0ff */
[----:B------:R-:W-:-:S03]  /*3520*/  IADD3.X R149, R11, R21, R149, P0, !PT ;  /* 0x000000150b957210 */ /* 0x000fc600007fe495 */
[----:B------:R-:W-:-:S04]  /*3530*/  IMAD.WIDE.U32 R148, R2, R20, R148 ;  /* 0x0000001402947225 */ /* 0x000fc800078e0094 */
[----:B--2---:R-:W-:-:S04]  /*3540*/  IMAD.U32 R8, R19, 0x10000, RZ ;  /* 0x0001000013087824 */ /* 0x004fc800078e00ff */
[----:B------:R-:W-:Y:S01]  /*3550*/  FMUL R7, R8, R137 ;  /* 0x0000008908077220 */ /* 0x000fe20000400000 */
[----:B------:R-:W-:-:S03]  /*3560*/  LEA R8, P0, R6, UR4, 0x1 ;  /* 0x0000000406087c11 */ /* 0x000fc6000f8008ff */
[----:B------:R-:W-:Y:S01]  /*3570*/  FFMA R7, R120, R136, R7 ;  /* 0x0000008878077223 */ /* 0x000fe20000000007 */
[----:B------:R-:W-:Y:S02]  /*3580*/  LEA.HI.X R9, R6, UR5, R9, 0x1, P0 ;  /* 0x0000000506097c11 */ /* 0x000fe400080f0c09 */
[----:B------:R-:W-:Y:S02]  /*3590*/  ISETP.GT.AND P0, PT, R0, 0x1, PT ;  /* 0x000000010000780c */ /* 0x000fe40003f04270 */
[----:B------:R-:W-:Y:S01]  /*35a0*/  F2FP.BF16.F32.PACK_AB R22, RZ, R7 ;  /* 0x00000007ff16723e */ /* 0x000fe200000010ff */
[----:B------:R-:W-:Y:S01]  /*35b0*/  IMAD.IADD R7, R157, 0x1, R149 ;  /* 0x000000019d077824 */ /* 0x000fe200078e0295 */
[----:B------:R-:W-:Y:S02]  /*35c0*/  ISETP.GT.AND P3, PT, R3, RZ, P0 ;  /* 0x000000ff0300720c */ /* 0x000fe40000764270 */
[----:B------:R-:W-:Y:S01]  /*35d0*/  LEA R6, P4, R148, R12, 0x1 ;  /* 0x0000000c94067211 */ /* 0x000fe200078808ff */
[----:B------:R0:W-:Y:S01]  /*35e0*/  @P2 STG.E.U16 desc[UR44][R8.64], R22 ;  /* 0x0000001608002986 */ /* 0x0001e2000c10152c */
[----:B------:R-:W-:-:S02]  /*35f0*/  SHF.L.U64.HI R149, R158, 0x3, R159 ;  /* 0x000000039e957819 */ /* 0x000fc4000001029f */
[----:B------:R-:W-:Y:S01]  /*3600*/  LEA.HI.X R7, R148, R13, R7, 0x1, P4 ;  /* 0x0000000d94077211 */ /* 0x000fe200020f0c07 */
[----:B------:R-:W-:-:S06]  /*3610*/  IMAD.SHL.U32 R148, R158, 0x8, RZ ;  /* 0x000000089e947824 */ /* 0x000fcc00078e00ff */
[----:B------:R-:W-:Y:S05]  /*3620*/  @!P3 BRA `(.L_x_35) ;  /* 0x000000000004b947 */ /* 0x000fea0003800000 */
[----:B------:R1:W5:Y:S02]  /*3630*/  LDG.E.LTC128B.U16 R19, desc[UR44][R6.64+0x2] ;  /* 0x0000022c06137981 */ /* 0x000364000c1e1520 */
.L_x_35:
[----:B------:R-:W-:Y:S05]  /*3640*/  BSYNC B1 ;  /* 0x0000000000017941 */ /* 0x000fea0003800000 */
.L_x_34:
[----:B------:R-:W-:Y:S01]  /*3650*/  IMAD.WIDE.U32 R148, R154, R158, R148 ;  /* 0x0000009e9a947225 */ /* 0x000fe200078e0094 */
[----:B------:R-:W-:-:S03]  /*3660*/  ISETP.GT.AND P1, PT, R3, 0x8, P1 ;  /* 0x000000080300780c */ /* 0x000fc60000f24270 */
[----:B0----5:R-:W-:Y:S02]  /*3670*/  IMAD.U32 R22, R19, 0x10000, RZ ;  /* 0x0001000013167824 */ /* 0x021fe400078e00ff */
[----:B------:R-:W-:Y:S01]  /*3680*/  IMAD.IADD R149, R21, 0x1, R149 ;  /* 0x0000000115957824 */ /* 0x000fe200078e0295 */
[----:B------:R-:W-:Y:S01]  /*3690*/  IADD3 R21, P2, R150, R148, RZ ;  /* 0x0000009496157210 */ /* 0x000fe20007f5e0ff */
[----:B------:R-:W-:-:S04]  /*36a0*/  FMUL R22, R22, R137 ;  /* 0x0000008916167220 */ /* 0x000fc80000400000 */
[----:B------:R-:W-:Y:S01]  /*36b0*/  FFMA R22, R121, R136, R22 ;  /* 0x0000008879167223 */ /* 0x000fe20000000016 */
[----:B------:R-:W-:Y:S01]  /*36c0*/  IMAD.X R150, R149, 0x1, R151, P2 ;  /* 0x0000000195967824 */ /* 0x000fe200010e0697 */
[----:B------:R-:W-:-:S03]  /*36d0*/  LEA R120, P2, R21, R12, 0x1 ;  /* 0x0000000c15787211 */ /* 0x000fc600078408ff */
[----:B------:R-:W-:Y:S02]  /*36e0*/  F2FP.BF16.F32.PACK_AB R22, RZ, R22 ;  /* 0x00000016ff16723e */ /* 0x000fe400000010ff */
[----:B------:R-:W-:-:S03]  /*36f0*/  LEA.HI.X R121, R21, R13, R150, 0x1, P2 ;  /* 0x0000000d15797211 */ /* 0x000fc600010f0c96 */
[----:B------:R0:W-:Y:S04]  /*3700*/  @P3 STG.E.U16 desc[UR44][R8.64+0x2], R22 ;  /* 0x0000021608003986 */ /* 0x0001e8000c10152c */
[----:B------:R-:W2:Y:S01]  /*3710*/  @P1 LDG.E.LTC128B.U16 R19, desc[UR44][R120.64] ;  /* 0x0000002c78131981 */ /* 0x000ea2000c1e1520 */
[----:B------:R-:W-:Y:S01]  /*3720*/  IADD3 R10, P2, P3, R10, R148, R14 ;  /* 0x000000940a0a7210 */ /* 0x000fe20007b5e00e */
[----:B------:R-:W-:Y:S01]  /*3730*/  BSSY B1, `(.L_x_36) ;  /* 0x0000011000017945 */ /* 0x000fe20003800000 */
[----:B------:R-:W-:Y:S02]  /*3740*/  SHF.L.U64.HI R5, R4, 0x4, R5 ;  /* 0x0000000404057819 */ /* 0x000fe40000010205 */
[----:B------:R-:W-:Y:S02]  /*3750*/  IADD3.X R11, R11, R149, R15, P2, P3 ;  /* 0x000000950b0b7210 */ /* 0x000fe400017e640f */
[----:B------:R-:W-:Y:S01]  /*3760*/  ISETP.GT.AND P0, PT, R3, 0x8, P0 ;  /* 0x000000080300780c */ /* 0x000fe20000704270 */
[----:B------:R-:W-:Y:S01]  /*3770*/  IMAD.WIDE.U32 R20, R2, R20, R10 ;  /* 0x0000001402147225 */ /* 0x000fe200078e000a */
[----:B------:R-:W-:-:S03]  /*3780*/  LEA R10, P2, R4, R8, 0x4 ;  /* 0x00000008040a7211 */ /* 0x000fc600078420ff */
[----:B------:R-:W-:Y:S01]  /*3790*/  IMAD.IADD R2, R157, 0x1, R21 ;  /* 0x000000019d027824 */ /* 0x000fe200078e0215 */
[----:B------:R-:W-:Y:S01]  /*37a0*/  LEA R4, P3, R20, R12, 0x1 ;  /* 0x0000000c14047211 */ /* 0x000fe200078608ff */
[----:B------:R-:W-:-:S03]  /*37b0*/  IMAD.X R11, R5, 0x1, R9, P2 ;  /* 0x00000001050b7824 */ /* 0x000fc600010e0609 */
[----:B------:R-:W-:Y:S01]  /*37c0*/  LEA.HI.X R5, R20, R13, R2, 0x1, P3 ;  /* 0x0000000d14057211 */ /* 0x000fe200018f0c02 */
[----:B--2---:R-:W-:-:S04]  /*37d0*/  IMAD.U32 R14, R19, 0x10000, RZ ;  /* 0x00010000130e7824 */ /* 0x004fc800078e00ff */
[----:B------:R-:W-:-:S04]  /*37e0*/  FMUL R15, R14, R137 ;  /* 0x000000890e0f7220 */ /* 0x000fc80000400000 */
[----:B------:R-:W-:-:S05]  /*37f0*/  FFMA R15, R122, R136, R15 ;  /* 0x000000887a0f7223 */ /* 0x000fca000000000f */
[----:B------:R-:W-:-:S05]  /*3800*/  F2FP.BF16.F32.PACK_AB R15, RZ, R15 ;  /* 0x0000000fff0f723e */ /* 0x000fca00000010ff */
[----:B------:R0:W-:Y:S01]  /*3810*/  @P1 STG.E.U16 desc[UR44][R10.64], R15 ;  /* 0x0000000f0a001986 */ /* 0x0001e2000c10152c */
[----:B------:R-:W-:Y:S05]  /*3820*/  @!P0 BRA `(.L_x_37) ;  /* 0x0000000000048947 */ /* 0x000fea0003800000 */
[----:B------:R2:W5:Y:S02]  /*3830*/  LDG.E.LTC128B.U16 R19, desc[UR44][R4.64+0x2] ;  /* 0x0000022c04137981 */ /* 0x000564000c1e1520 */
.L_x_37:
[----:B------:R-:W-:Y:S05]  /*3840*/  BSYNC B1 ;  /* 0x0000000000017941 */ /* 0x000fea0003800000 */
.L_x_36:
[----:B-----5:R-:W-:Y:S01]  /*3850*/  IMAD.U32 R2, R19, 0x10000, RZ ;  /* 0x0001000013027824 */ /* 0x020fe200078e00ff */
[----:B------:R-:W-:Y:S01]  /*3860*/  ISETP.GT.AND P1, PT, R0, 0x8, PT ;  /* 0x000000080000780c */ /* 0x000fe20003f24270 */
[----:B------:R-:W-:Y:S02]  /*3870*/  BSSY B1, `(.L_x_38) ;  /* 0x0000008000017945 */ /* 0x000fe40003800000 */
[----:B------:R-:W-:Y:S01]  /*3880*/  FMUL R2, R2, R137 ;  /* 0x0000008902027220 */ /* 0x000fe20000400000 */
[----:B------:R-:W-:-:S03]  /*3890*/  ISETP.GT.AND P2, PT, R3, RZ, P1 ;  /* 0x000000ff0300720c */ /* 0x000fc60000f44270 */
[----:B------:R-:W-:-:S05]  /*38a0*/  FFMA R2, R123, R136, R2 ;  /* 0x000000887b027223 */ /* 0x000fca0000000002 */
[----:B------:R-:W-:-:S05]  /*38b0*/  F2FP.BF16.F32.PACK_AB R2, RZ, R2 ;  /* 0x00000002ff02723e */ /* 0x000fca00000010ff */
[----:B------:R3:W-:Y:S01]  /*38c0*/  @P0 STG.E.U16 desc[UR44][R10.64+0x2], R2 ;  /* 0x000002020a000986 */ /* 0x0007e2000c10152c */
[----:B------:R-:W-:Y:S05]  /*38d0*/  @!P2 BRA `(.L_x_39) ;  /* 0x000000000004a947 */ /* 0x000fea0003800000 */
[----:B------:R4:W5:Y:S02]  /*38e0*/  LDG.E.LTC128B.U16 R19, desc[UR44][R6.64+0x10] ;  /* 0x0000102c06137981 */ /* 0x000964000c1e1520 */
.L_x_39:
[----:B------:R-:W-:Y:S05]  /*38f0*/  BSYNC B1 ;  /* 0x0000000000017941 */ /* 0x000fea0003800000 */
.L_x_38:
[----:B---3-5:R-:W-:Y:S01]  /*3900*/  IMAD.U32 R2, R19, 0x10000, RZ ;  /* 0x0001000013027824 */ /* 0x028fe200078e00ff */
        /* <DEDUP_REMOVED lines=9> */
.L_x_41:
[----:B------:R-:W-:Y:S05]  /*39a0*/  BSYNC B1 ;  /* 0x0000000000017941 */ /* 0x000fea0003800000 */
.L_x_40:
[----:B-----5:R-:W-:Y:S01]  /*39b0*/  IMAD.U32 R2, R19, 0x10000, RZ ;  /* 0x0001000013027824 */ /* 0x020fe200078e00ff */
[----:B------:R-:W-:Y:S01]  /*39c0*/  ISETP.GT.AND P1, PT, R3, 0x8, P1 ;  /* 0x000000080300780c */ /* 0x000fe20000f24270 */
[----:B------:R-:W-:Y:S02]  /*39d0*/  BSSY B1, `(.L_x_42) ;  /* 0x0000007000017945 */ /* 0x000fe40003800000 */
[----:B------:R-:W-:-:S04]  /*39e0*/  FMUL R2, R2, R137 ;  /* 0x0000008902027220 */ /* 0x000fc80000400000 */
[----:B------:R-:W-:-:S05]  /*39f0*/  FFMA R2, R125, R136, R2 ;  /* 0x000000887d027223 */ /* 0x000fca0000000002 */
[----:B------:R-:W-:-:S05]  /*3a00*/  F2FP.BF16.F32.PACK_AB R2, RZ, R2 ;  /* 0x00000002ff02723e */ /* 0x000fca00000010ff */
[----:B------:R0:W-:Y:S01]  /*3a10*/  @P3 STG.E.U16 desc[UR44][R8.64+0x12], R2 ;  /* 0x0000120208003986 */ /* 0x0001e2000c10152c */
[----:B------:R-:W-:Y:S05]  /*3a20*/  @!P1 BRA `(.L_x_43) ;  /* 0x0000000000049947 */ /* 0x000fea0003800000 */
[----:B------:R0:W5:Y:S02]  /*3a30*/  LDG.E.LTC128B.U16 R19, desc[UR44][R4.64+0x10] ;  /* 0x0000102c04137981 */ /* 0x000164000c1e1520 */
.L_x_43:
[----:B------:R-:W-:Y:S05]  /*3a40*/  BSYNC B1 ;  /* 0x0000000000017941 */ /* 0x000fea0003800000 */
.L_x_42:
[----:B0----5:R-:W-:Y:S01]  /*3a50*/  IMAD.U32 R2, R19, 0x10000, RZ ;  /* 0x0001000013027824 */ /* 0x021fe200078e00ff */
[----:B------:R-:W-:Y:S01]  /*3a60*/  ISETP.GT.AND P0, PT, R3, 0x8, P0 ;  /* 0x000000080300780c */ /* 0x000fe20000704270 */
[----:B------:R-:W-:Y:S02]  /*3a70*/  BSSY B1, `(.L_x_44) ;  /* 0x0000007000017945 */ /* 0x000fe40003800000 */
[----:B---3--:R-:W-:-:S04]  /*3a80*/  FMUL R13, R2, R137 ;  /* 0x00000089020d7220 */ /* 0x008fc80000400000 */
[----:B------:R-:W-:-:S05]  /*3a90*/  FFMA R13, R126, R136, R13 ;  /* 0x000000887e0d7223 */ /* 0x000fca000000000d */
[----:B------:R-:W-:-:S05]  /*3aa0*/  F2FP.BF16.F32.PACK_AB R13, RZ, R13 ;  /* 0x0000000dff0d723e */ /* 0x000fca00000010ff */
[----:B------:R0:W-:Y:S01]  /*3ab0*/  @P1 STG.E.U16 desc[UR44][R10.64+0x10], R13 ;  /* 0x0000100d0a001986 */ /* 0x0001e2000c10152c */
[----:B------:R-:W-:Y:S05]  /*3ac0*/  @!P0 BRA `(.L_x_45) ;  /* 0x0000000000048947 */ /* 0x000fea0003800000 */
[----:B------:R3:W5:Y:S02]  /*3ad0*/  LDG.E.LTC128B.U16 R19, desc[UR44][R4.64+0x12] ;  /* 0x0000122c04137981 */ /* 0x000764000c1e1520 */
.L_x_45:
[----:B------:R-:W-:Y:S05]  /*3ae0*/  BSYNC B1 ;  /* 0x0000000000017941 */ /* 0x000fea0003800000 */
.L_x_44:
        /* <DEDUP_REMOVED lines=10> */
.L_x_47:
[----:B------:R-:W-:Y:S05]  /*3b90*/  BSYNC B1 ;  /* 0x0000000000017941 */ /* 0x000fea0003800000 */
.L_x_46:
[----:B0----5:R-:W-:Y:S01]  /*3ba0*/  IMAD.U32 R2, R19, 0x10000, RZ ;  /* 0x0001000013027824 */ /* 0x021fe200078e00ff */
        /* <DEDUP_REMOVED lines=9> */
.L_x_49:
[----:B------:R-:W-:Y:S05]  /*3c40*/  BSYNC B1 ;  /* 0x0000000000017941 */ /* 0x000fea0003800000 */
.L_x_48:
        /* <DEDUP_REMOVED lines=9> */
.L_x_51:
[----:B------:R-:W-:Y:S05]  /*3ce0*/  BSYNC B1 ;  /* 0x0000000000017941 */ /* 0x000fea0003800000 */
.L_x_50:
[----:B0----5:R-:W-:Y:S01]  /*3cf0*/  IMAD.U32 R2, R19, 0x10000, RZ ;  /* 0x0001000013027824 */ /* 0x021fe200078e00ff */
        /* <DEDUP_REMOVED lines=8> */
.L_x_53:
[----:B------:R-:W-:Y:S05]  /*3d80*/  BSYNC B1 ;  /* 0x0000000000017941 */ /* 0x000fea0003800000 */
.L_x_52:
        /* <DEDUP_REMOVED lines=10> */
.L_x_55:
[----:B------:R-:W-:Y:S05]  /*3e30*/  BSYNC B1 ;  /* 0x0000000000017941 */ /* 0x000fea0003800000 */
.L_x_54:
        /* <DEDUP_REMOVED lines=10> */
.L_x_57:
[----:B------:R-:W-:Y:S05]  /*3ee0*/  BSYNC B1 ;  /* 0x0000000000017941 */ /* 0x000fea0003800000 */
.L_x_56:
        /* <DEDUP_REMOVED lines=9> */
.L_x_59:
[----:B------:R-:W-:Y:S05]  /*3f80*/  BSYNC B1 ;  /* 0x0000000000017941 */ /* 0x000fea0003800000 */
.L_x_58:
        /* <DEDUP_REMOVED lines=9> */
.L_x_61:
[----:B------:R-:W-:Y:S05]  /*4020*/  BSYNC B1 ;  /* 0x0000000000017941 */ /* 0x000fea0003800000 */
.L_x_60:
        /* <DEDUP_REMOVED lines=10> */
.L_x_63:
[----:B------:R-:W-:Y:S05]  /*40d0*/  BSYNC B1 ;  /* 0x0000000000017941 */ /* 0x000fea0003800000 */
.L_x_62:
        /* <DEDUP_REMOVED lines=10> */
.L_x_65:
[----:B------:R-:W-:Y:S05]  /*4180*/  BSYNC B1 ;  /* 0x0000000000017941 */ /* 0x000fea0003800000 */
.L_x_64:
        /* <DEDUP_REMOVED lines=9> */
.L_x_67:
[----:B------:R-:W-:Y:S05]  /*4220*/  BSYNC B1 ;  /* 0x0000000000017941 */ /* 0x000fea0003800000 */
.L_x_66:
        /* <DEDUP_REMOVED lines=9> */
.L_x_69:
[----:B------:R-:W-:Y:S05]  /*42c0*/  BSYNC B1 ;  /* 0x0000000000017941 */ /* 0x000fea0003800000 */
.L_x_68:
        /* <DEDUP_REMOVED lines=10> */
.L_x_71:
[----:B------:R-:W-:Y:S05]  /*4370*/  BSYNC B1 ;  /* 0x0000000000017941 */ /* 0x000fea0003800000 */
.L_x_70:
        /* <DEDUP_REMOVED lines=10> */
.L_x_73:
[----:B------:R-:W-:Y:S05]  /*4420*/  BSYNC B1 ;  /* 0x0000000000017941 */ /* 0x000fea0003800000 */
.L_x_72:
        /* <DEDUP_REMOVED lines=9> */
.L_x_75:
[----:B------:R-:W-:Y:S05]  /*44c0*/  BSYNC B1 ;  /* 0x0000000000017941 */ /* 0x000fea0003800000 */
.L_x_74:
        /* <DEDUP_REMOVED lines=9> */
.L_x_77:
[----:B------:R-:W-:Y:S05]  /*4560*/  BSYNC B1 ;  /* 0x0000000000017941 */ /* 0x000fea0003800000 */
.L_x_76:
        /* <DEDUP_REMOVED lines=10> */
.L_x_79:
[----:B------:R-:W-:Y:S05]  /*4610*/  BSYNC B1 ;  /* 0x0000000000017941 */ /* 0x000fea0003800000 */
.L_x_78:
        /* <DEDUP_REMOVED lines=10> */
.L_x_81:
[----:B------:R-:W-:Y:S05]  /*46c0*/  BSYNC B1 ;  /* 0x0000000000017941 */ /* 0x000fea0003800000 */
.L_x_80:
        /* <DEDUP_REMOVED lines=9> */
.L_x_83:
[----:B------:R-:W-:Y:S05]  /*4760*/  BSYNC B1 ;  /* 0x0000000000017941 */ /* 0x000fea0003800000 */
.L_x_82:
        /* <DEDUP_REMOVED lines=9> */
.L_x_85:
[----:B------:R-:W-:Y:S05]  /*4800*/  BSYNC B1 ;  /* 0x0000000000017941 */ /* 0x000fea0003800000 */
.L_x_84:
        /* <DEDUP_REMOVED lines=10> */
.L_x_87:
[----:B------:R-:W-:Y:S05]  /*48b0*/  BSYNC B1 ;  /* 0x0000000000017941 */ /* 0x000fea0003800000 */
.L_x_86:
        /* <DEDUP_REMOVED lines=10> */
.L_x_89:
[----:B------:R-:W-:Y:S05]  /*4960*/  BSYNC B1 ;  /* 0x0000000000017941 */ /* 0x000fea0003800000 */
.L_x_88:
        /* <DEDUP_REMOVED lines=9> */
.L_x_91:
[----:B------:R-:W-:Y:S05]  /*4a00*/  BSYNC B1 ;  /* 0x0000000000017941 */ /* 0x000fea0003800000 */
.L_x_90:
        /* <DEDUP_REMOVED lines=9> */
.L_x_93:
[----:B------:R-:W-:Y:S05]  /*4aa0*/  BSYNC B1 ;  /* 0x0000000000017941 */ /* 0x000fea0003800000 */
.L_x_92:
        /* <DEDUP_REMOVED lines=10> */
.L_x_95:
[----:B------:R-:W-:Y:S05]  /*4b50*/  BSYNC B1 ;  /* 0x0000000000017941 */ /* 0x000fea0003800000 */
.L_x_94:
        /* <DEDUP_REMOVED lines=10> */
.L_x_97:
[----:B------:R-:W-:Y:S05]  /*4c00*/  BSYNC B1 ;  /* 0x0000000000017941 */ /* 0x000fea0003800000 */
.L_x_96:
        /* <DEDUP_REMOVED lines=9> */
.L_x_99:
[----:B------:R-:W-:Y:S05]  /*4ca0*/  BSYNC B1 ;  /* 0x0000000000017941 */ /* 0x000fea0003800000 */
.L_x_98:
        /* <DEDUP_REMOVED lines=9> */
.L_x_101:
[----:B------:R-:W-:Y:S05]  /*4d40*/  BSYNC B1 ;  /* 0x0000000000017941 */ /* 0x000fea0003800000 */
.L_x_100:
        /* <DEDUP_REMOVED lines=10> */
.L_x_103:
[----:B------:R-:W-:Y:S05]  /*4df0*/  BSYNC B1 ;  /* 0x0000000000017941 */ /* 0x000fea0003800000 */
.L_x_102:
        /* <DEDUP_REMOVED lines=10> */
.L_x_105:
[----:B------:R-:W-:Y:S05]  /*4ea0*/  BSYNC B1 ;  /* 0x0000000000017941 */ /* 0x000fea0003800000 */
.L_x_104:
        /* <DEDUP_REMOVED lines=9> */
.L_x_107:
[----:B------:R-:W-:Y:S05]  /*4f40*/  BSYNC B1 ;  /* 0x0000000000017941 */ /* 0x000fea0003800000 */
.L_x_106:
        /* <DEDUP_REMOVED lines=9> */
.L_x_109:
[----:B------:R-:W-:Y:S05]  /*4fe0*/  BSYNC B1 ;  /* 0x0000000000017941 */ /* 0x000fea0003800000 */
.L_x_108:
        /* <DEDUP_REMOVED lines=10> */
.L_x_111:
[----:B------:R-:W-:Y:S05]  /*5090*/  BSYNC B1 ;  /* 0x0000000000017941 */ /* 0x000fea0003800000 */
.L_x_110:
        /* <DEDUP_REMOVED lines=10> */
.L_x_113:
[----:B------:R-:W-:Y:S05]  /*5140*/  BSYNC B1 ;  /* 0x0000000000017941 */ /* 0x000fea0003800000 */
.L_x_112:
        /* <DEDUP_REMOVED lines=9> */
.L_x_115:
[----:B------:R-:W-:Y:S05]  /*51e0*/  BSYNC B1 ;  /* 0x0000000000017941 */ /* 0x000fea0003800000 */
.L_x_114:
        /* <DEDUP_REMOVED lines=9> */
.L_x_117:
[----:B------:R-:W-:Y:S05]  /*5280*/  BSYNC B1 ;  /* 0x0000000000017941 */ /* 0x000fea0003800000 */
.L_x_116:
        /* <DEDUP_REMOVED lines=10> */
.L_x_119:
[----:B------:R-:W-:Y:S05]  /*5330*/  BSYNC B1 ;  /* 0x0000000000017941 */ /* 0x000fea0003800000 */
.L_x_118:
        /* <DEDUP_REMOVED lines=10> */
.L_x_121:
[----:B------:R-:W-:Y:S05]  /*53e0*/  BSYNC B1 ;  /* 0x0000000000017941 */ /* 0x000fea0003800000 */
.L_x_120:
        /* <DEDUP_REMOVED lines=9> */
.L_x_123:
[----:B------:R-:W-:Y:S05]  /*5480*/  BSYNC B1 ;  /* 0x0000000000017941 */ /* 0x000fea0003800000 */
.L_x_122:
        /* <DEDUP_REMOVED lines=9> */
.L_x_125:
[----:B------:R-:W-:Y:S05]  /*5520*/  BSYNC B1 ;  /* 0x0000000000017941 */ /* 0x000fea0003800000 */
.L_x_124:
        /* <DEDUP_REMOVED lines=10> */
.L_x_127:
[----:B------:R-:W-:Y:S05]  /*55d0*/  BSYNC B1 ;  /* 0x0000000000017941 */ /* 0x000fea0003800000 */
.L_x_126:
        /* <DEDUP_REMOVED lines=10> */
.L_x_129:
[----:B------:R-:W-:Y:S05]  /*5680*/  BSYNC B1 ;  /* 0x0000000000017941 */ /* 0x000fea0003800000 */
.L_x_128:
        /* <DEDUP_REMOVED lines=9> */
.L_x_131:
[----:B------:R-:W-:Y:S05]  /*5720*/  BSYNC B1 ;  /* 0x0000000000017941 */ /* 0x000fea0003800000 */
.L_x_130:
        /* <DEDUP_REMOVED lines=9> */
.L_x_133:
[----:B------:R-:W-:Y:S05]  /*57c0*/  BSYNC B1 ;  /* 0x0000000000017941 */ /* 0x000fea0003800000 */
.L_x_132:
        /* <DEDUP_REMOVED lines=10> */
.L_x_135:
[----:B------:R-:W-:Y:S05]  /*5870*/  BSYNC B1 ;  /* 0x0000000000017941 */ /* 0x000fea0003800000 */
.L_x_134:
        /* <DEDUP_REMOVED lines=10> */
.L_x_137:
[----:B------:R-:W-:Y:S05]  /*5920*/  BSYNC B1 ;  /* 0x0000000000017941 */ /* 0x000fea0003800000 */
.L_x_136:
        /* <DEDUP_REMOVED lines=9> */
.L_x_139:
[----:B------:R-:W-:Y:S05]  /*59c0*/  BSYNC B1 ;  /* 0x0000000000017941 */ /* 0x000fea0003800000 */
.L_x_138:
        /* <DEDUP_REMOVED lines=9> */
.L_x_141:
[----:B------:R-:W-:Y:S05]  /*5a60*/  BSYNC B1 ;  /* 0x0000000000017941 */ /* 0x000fea0003800000 */
.L_x_140:
        /* <DEDUP_REMOVED lines=10> */
.L_x_143:
[----:B------:R-:W-:Y:S05]  /*5b10*/  BSYNC B1 ;  /* 0x0000000000017941 */ /* 0x000fea0003800000 */
.L_x_142:
        /* <DEDUP_REMOVED lines=10> */
.L_x_145:
[----:B------:R-:W-:Y:S05]  /*5bc0*/  BSYNC B1 ;  /* 0x0000000000017941 */ /* 0x000fea0003800000 */
.L_x_144:
        /* <DEDUP_REMOVED lines=9> */
.L_x_147:
[----:B------:R-:W-:Y:S05]  /*5c60*/  BSYNC B1 ;  /* 0x0000000000017941 */ /* 0x000fea0003800000 */
.L_x_146:
        /* <DEDUP_REMOVED lines=9> */
.L_x_149:
[----:B------:R-:W-:Y:S05]  /*5d00*/  BSYNC B1 ;  /* 0x0000000000017941 */ /* 0x000fea0003800000 */
.L_x_148:
        /* <DEDUP_REMOVED lines=10> */
.L_x_151:
[----:B------:R-:W-:Y:S05]  /*5db0*/  BSYNC B1 ;  /* 0x0000000000017941 */ /* 0x000fea0003800000 */
.L_x_150:
        /* <DEDUP_REMOVED lines=10> */
.L_x_153:
[----:B------:R-:W-:Y:S05]  /*5e60*/  BSYNC B1 ;  /* 0x0000000000017941 */ /* 0x000fea0003800000 */
.L_x_152:
        /* <DEDUP_REMOVED lines=9> */
.L_x_155:
[----:B------:R-:W-:Y:S05]  /*5f00*/  BSYNC B1 ;  /* 0x0000000000017941 */ /* 0x000fea0003800000 */
.L_x_154:
        /* <DEDUP_REMOVED lines=9> */
.L_x_157:
[----:B------:R-:W-:Y:S05]  /*5fa0*/  BSYNC B1 ;  /* 0x0000000000017941 */ /* 0x000fea0003800000 */
.L_x_156:
        /* <DEDUP_REMOVED lines=10> */
.L_x_159:
[----:B------:R-:W-:Y:S05]  /*6050*/  BSYNC B1 ;  /* 0x0000000000017941 */ /* 0x000fea0003800000 */
.L_x_158:
        /* <DEDUP_REMOVED lines=10> */
.L_x_161:
[----:B------:R-:W-:Y:S05]  /*6100*/  BSYNC B1 ;  /* 0x0000000000017941 */ /* 0x000fea0003800000 */
.L_x_160:
        /* <DEDUP_REMOVED lines=9> */
.L_x_163:
[----:B------:R-:W-:Y:S05]  /*61a0*/  BSYNC B1 ;  /* 0x0000000000017941 */ /* 0x000fea0003800000 */
.L_x_162:
        /* <DEDUP_REMOVED lines=9> */
.L_x_165:
[----:B------:R-:W-:Y:S05]  /*6240*/  BSYNC B1 ;  /* 0x0000000000017941 */ /* 0x000fea0003800000 */
.L_x_164:
        /* <DEDUP_REMOVED lines=10> */
.L_x_167:
[----:B------:R-:W-:Y:S05]  /*62f0*/  BSYNC B1 ;  /* 0x0000000000017941 */ /* 0x000fea0003800000 */
.L_x_166:
        /* <DEDUP_REMOVED lines=10> */
.L_x_169:
[----:B------:R-:W-:Y:S05]  /*63a0*/  BSYNC B1 ;  /* 0x0000000000017941 */ /* 0x000fea0003800000 */
.L_x_168:
        /* <DEDUP_REMOVED lines=9> */
.L_x_171:
[----:B------:R-:W-:Y:S05]  /*6440*/  BSYNC B1 ;  /* 0x0000000000017941 */ /* 0x000fea0003800000 */
.L_x_170:
        /* <DEDUP_REMOVED lines=9> */
.L_x_173:
[----:B------:R-:W-:Y:S05]  /*64e0*/  BSYNC B1 ;  /* 0x0000000000017941 */ /* 0x000fea0003800000 */
.L_x_172:
        /* <DEDUP_REMOVED lines=10> */
.L_x_175:
[----:B------:R-:W-:Y:S05]  /*6590*/  BSYNC B1 ;  /* 0x0000000000017941 */ /* 0x000fea0003800000 */
.L_x_174:
        /* <DEDUP_REMOVED lines=10> */
.L_x_177:
[----:B------:R-:W-:Y:S05]  /*6640*/  BSYNC B1 ;  /* 0x0000000000017941 */ /* 0x000fea0003800000 */
.L_x_176:
        /* <DEDUP_REMOVED lines=9> */
.L_x_179:
[----:B------:R-:W-:Y:S05]  /*66e0*/  BSYNC B1 ;  /* 0x0000000000017941 */ /* 0x000fea0003800000 */
.L_x_178:
        /* <DEDUP_REMOVED lines=9> */
.L_x_181:
[----:B------:R-:W-:Y:S05]  /*6780*/  BSYNC B1 ;  /* 0x0000000000017941 */ /* 0x000fea0003800000 */
.L_x_180:
        /* <DEDUP_REMOVED lines=10> */
.L_x_183:
[----:B------:R-:W-:Y:S05]  /*6830*/  BSYNC B1 ;  /* 0x0000000000017941 */ /* 0x000fea0003800000 */
.L_x_182:
        /* <DEDUP_REMOVED lines=10> */
.L_x_185:
[----:B------:R-:W-:Y:S05]  /*68e0*/  BSYNC B1 ;  /* 0x0000000000017941 */ /* 0x000fea0003800000 */
.L_x_184:
        /* <DEDUP_REMOVED lines=9> */
.L_x_187:
[----:B------:R-:W-:Y:S05]  /*6980*/  BSYNC B1 ;  /* 0x0000000000017941 */ /* 0x000fea0003800000 */
.L_x_186:
        /* <DEDUP_REMOVED lines=9> */
.L_x_189:
[----:B------:R-:W-:Y:S05]  /*6a20*/  BSYNC B1 ;  /* 0x0000000000017941 */ /* 0x000fea0003800000 */
.L_x_188:
        /* <DEDUP_REMOVED lines=10> */
.L_x_191:
[----:B------:R-:W-:Y:S05]  /*6ad0*/  BSYNC B1 ;  /* 0x0000000000017941 */ /* 0x000fea0003800000 */
.L_x_190:
        /* <DEDUP_REMOVED lines=10> */
.L_x_193:
[----:B------:R-:W-:Y:S05]  /*6b80*/  BSYNC B1 ;  /* 0x0000000000017941 */ /* 0x000fea0003800000 */
.L_x_192:
        /* <DEDUP_REMOVED lines=9> */
.L_x_195:
[----:B------:R-:W-:Y:S05]  /*6c20*/  BSYNC B1 ;  /* 0x0000000000017941 */ /* 0x000fea0003800000 */
.L_x_194:
        /* <DEDUP_REMOVED lines=9> */
.L_x_197:
[----:B------:R-:W-:Y:S05]  /*6cc0*/  BSYNC B1 ;  /* 0x0000000000017941 */ /* 0x000fea0003800000 */
.L_x_196:
        /* <DEDUP_REMOVED lines=10> */
.L_x_199:
[----:B------:R-:W-:Y:S05]  /*6d70*/  BSYNC B1 ;  /* 0x0000000000017941 */ /* 0x000fea0003800000 */
.L_x_198:
        /* <DEDUP_REMOVED lines=10> */
.L_x_201:
[----:B------:R-:W-:Y:S05]  /*6e20*/  BSYNC B1 ;  /* 0x0000000000017941 */ /* 0x000fea0003800000 */
.L_x_200:
        /* <DEDUP_REMOVED lines=9> */
.L_x_203:
[----:B------:R-:W-:Y:S05]  /*6ec0*/  BSYNC B1 ;  /* 0x0000000000017941 */ /* 0x000fea0003800000 */
.L_x_202:
        /* <DEDUP_REMOVED lines=9> */
.L_x_205:
[----:B------:R-:W-:Y:S05]  /*6f60*/  BSYNC B1 ;  /* 0x0000000000017941 */ /* 0x000fea0003800000 */
.L_x_204:
        /* <DEDUP_REMOVED lines=10> */
.L_x_207:
[----:B------:R-:W-:Y:S05]  /*7010*/  BSYNC B1 ;  /* 0x0000000000017941 */ /* 0x000fea0003800000 */
.L_x_206:
        /* <DEDUP_REMOVED lines=10> */
.L_x_209:
[----:B------:R-:W-:Y:S05]  /*70c0*/  BSYNC B1 ;  /* 0x0000000000017941 */ /* 0x000fea0003800000 */
.L_x_208:
        /* <DEDUP_REMOVED lines=9> */
.L_x_211:
[----:B------:R-:W-:Y:S05]  /*7160*/  BSYNC B1 ;  /* 0x0000000000017941 */ /* 0x000fea0003800000 */
.L_x_210:
        /* <DEDUP_REMOVED lines=9> */
.L_x_213:
[----:B------:R-:W-:Y:S05]  /*7200*/  BSYNC B1 ;  /* 0x0000000000017941 */ /* 0x000fea0003800000 */
.L_x_212:
        /* <DEDUP_REMOVED lines=10> */
.L_x_215:
[----:B------:R-:W-:Y:S05]  /*72b0*/  BSYNC B1 ;  /* 0x0000000000017941 */ /* 0x000fea0003800000 */
.L_x_214:
        /* <DEDUP_REMOVED lines=10> */
.L_x_217:
[----:B------:R-:W-:Y:S05]  /*7360*/  BSYNC B1 ;  /* 0x0000000000017941 */ /* 0x000fea0003800000 */
.L_x_216:
        /* <DEDUP_REMOVED lines=9> */
.L_x_219:
[----:B------:R-:W-:Y:S05]  /*7400*/  BSYNC B1 ;  /* 0x0000000000017941 */ /* 0x000fea0003800000 */
.L_x_218:
        /* <DEDUP_REMOVED lines=9> */
.L_x_221:
[----:B------:R-:W-:Y:S05]  /*74a0*/  BSYNC B1 ;  /* 0x0000000000017941 */ /* 0x000fea0003800000 */
.L_x_220:
        /* <DEDUP_REMOVED lines=10> */
.L_x_223:
[----:B------:R-:W-:Y:S05]  /*7550*/  BSYNC B1 ;  /* 0x0000000000017941 */ /* 0x000fea0003800000 */
.L_x_222:
        /* <DEDUP_REMOVED lines=10> */
.L_x_225:
[----:B------:R-:W-:Y:S05]  /*7600*/  BSYNC B1 ;  /* 0x0000000000017941 */ /* 0x000fea0003800000 */
.L_x_224:
        /* <DEDUP_REMOVED lines=9> */
.L_x_227:
[----:B------:R-:W-:Y:S05]  /*76a0*/  BSYNC B1 ;  /* 0x0000000000017941 */ /* 0x000fea0003800000 */
.L_x_226:
        /* <DEDUP_REMOVED lines=9> */
.L_x_229:
[----:B------:R-:W-:Y:S05]  /*7740*/  BSYNC B1 ;  /* 0x0000000000017941 */ /* 0x000fea0003800000 */
.L_x_228:
        /* <DEDUP_REMOVED lines=10> */
.L_x_231:
[----:B------:R-:W-:Y:S05]  /*77f0*/  BSYNC B1 ;  /* 0x0000000000017941 */ /* 0x000fea0003800000 */
.L_x_230:
        /* <DEDUP_REMOVED lines=10> */
.L_x_233:
[----:B------:R-:W-:Y:S05]  /*78a0*/  BSYNC B1 ;  /* 0x0000000000017941 */ /* 0x000fea0003800000 */
.L_x_232:
        /* <DEDUP_REMOVED lines=9> */
.L_x_235:
[----:B------:R-:W-:Y:S05]  /*7940*/  BSYNC B1 ;  /* 0x0000000000017941 */ /* 0x000fea0003800000 */
.L_x_234:
        /* <DEDUP_REMOVED lines=9> */
.L_x_237:
[----:B------:R-:W-:Y:S05]  /*79e0*/  BSYNC B1 ;  /* 0x0000000000017941 */ /* 0x000fea0003800000 */
.L_x_236:
        /* <DEDUP_REMOVED lines=10> */
.L_x_239:
[----:B------:R-:W-:Y:S05]  /*7a90*/  BSYNC B1 ;  /* 0x0000000000017941 */ /* 0x000fea0003800000 */
.L_x_238:
        /* <DEDUP_REMOVED lines=10> */
.L_x_241:
[----:B------:R-:W-:Y:S05]  /*7b40*/  BSYNC B1 ;  /* 0x0000000000017941 */ /* 0x000fea0003800000 */
.L_x_240:
        /* <DEDUP_REMOVED lines=9> */
.L_x_243:
[----:B------:R-:W-:Y:S05]  /*7be0*/  BSYNC B1 ;  /* 0x0000000000017941 */ /* 0x000fea0003800000 */
.L_x_242:
        /* <DEDUP_REMOVED lines=9> */
.L_x_245:
[----:B------:R-:W-:Y:S05]  /*7c80*/  BSYNC B1 ;  /* 0x0000000000017941 */ /* 0x000fea0003800000 */
.L_x_244:
        /* <DEDUP_REMOVED lines=10> */
.L_x_247:
[----:B------:R-:W-:Y:S05]  /*7d30*/  BSYNC B1 ;  /* 0x0000000000017941 */ /* 0x000fea0003800000 */
.L_x_246:
        /* <DEDUP_REMOVED lines=10> */
.L_x_249:
[----:B------:R-:W-:Y:S05]  /*7de0*/  BSYNC B1 ;  /* 0x0000000000017941 */ /* 0x000fea0003800000 */
.L_x_248:
        /* <DEDUP_REMOVED lines=9> */
.L_x_251:
[----:B------:R-:W-:Y:S05]  /*7e80*/  BSYNC B1 ;  /* 0x0000000000017941 */ /* 0x000fea0003800000 */
.L_x_250:
[----:B0----5:R-:W-:Y:S01]  /*7e90*/  IMAD.U32 R0, R19, 0x10000, RZ ;  /* 0x0001000013007824 */ /* 0x021fe200078e00ff */
[----:B------:R-:W-:Y:S01]  /*7ea0*/  ISETP.GT.AND P0, PT, R3, 0x8, P0 ;  /* 0x000000080300780c */ /* 0x000fe20000704270 */
[----:B-1--4-:R-:W-:Y:S01]  /*7eb0*/  @P1 IMAD.MOV.U32 R6, RZ, RZ, R10 ;  /* 0x000000ffff061224 */ /* 0x012fe200078e000a */
[----:B------:R-:W-:Y:S01]  /*7ec0*/  BSSY B1, `(.L_x_252) ;  /* 0x0000009000017945 */ /* 0x000fe20003800000 */
[----:B------:R-:W-:-:S04]  /*7ed0*/  FMUL R7, R0, R137 ;  /* 0x0000008900077220 */ /* 0x000fc80000400000 */
[----:B------:R-:W-:-:S05]  /*7ee0*/  FFMA R7, R38, R136, R7 ;  /* 0x0000008826077223 */ /* 0x000fca0000000007 */
[----:B------:R-:W-:-:S04]  /*7ef0*/  F2FP.BF16.F32.PACK_AB R7, RZ, R7 ;  /* 0x00000007ff07723e */ /* 0x000fc800000010ff */
[----:B------:R-:W-:Y:S01]  /*7f00*/  PRMT R0, R7, 0x7610, R0 ;  /* 0x0000761007007816 */ /* 0x000fe20000000000 */
[----:B------:R-:W-:-:S05]  /*7f10*/  @P1 IMAD.MOV.U32 R7, RZ, RZ, R11 ;  /* 0x000000ffff071224 */ /* 0x000fca00078e000b */
[----:B------:R0:W-:Y:S01]  /*7f20*/  @P1 STG.E.U16 desc[UR44][R6.64+0x1b0], R0 ;  /* 0x0001b00006001986 */ /* 0x0001e2000c10152c */
[----:B------:R-:W-:Y:S05]  /*7f30*/  @!P0 BRA `(.L_x_253) ;  /* 0x0000000000048947 */ /* 0x000fea0003800000 */
[----:B------:R1:W5:Y:S02]  /*7f40*/  LDG.E.LTC128B.U16 R19, desc[UR44][R4.64+0x1b2] ;  /* 0x0001b22c04137981 */ /* 0x000364000c1e1520 */
.L_x_253:
[----:B------:R-:W-:Y:S05]  /*7f50*/  BSYNC B1 ;  /* 0x0000000000017941 */ /* 0x000fea0003800000 */
.L_x_252:
[----:B------:R-:W-:Y:S05]  /*7f60*/  @!P0 BRA `(.L_x_254) ;  /* 0x0000002400d08947 */ /* 0x000fea0003800000 */
[----:B0----5:R-:W-:-:S04]  /*7f70*/  IMAD.U32 R0, R19, 0x10000, RZ ;  /* 0x0001000013007824 */ /* 0x021fc800078e00ff */
[----:B------:R-:W-:-:S04]  /*7f80*/  FMUL R0, R0, R137 ;  /* 0x0000008900007220 */ /* 0x000fc80000400000 */
[----:B------:R-:W-:-:S05]  /*7f90*/  FFMA R0, R39, R136, R0 ;  /* 0x0000008827007223 */ /* 0x000fca0000000000 */
[----:B------:R-:W-:-:S05]  /*7fa0*/  F2FP.BF16.F32.PACK_AB R0, RZ, R0 ;  /* 0x00000000ff00723e */ /* 0x000fca00000010ff */
[----:B------:R4:W-:Y:S01]  /*7fb0*/  STG.E.U16 desc[UR44][R10.64+0x1b2], R0 ;  /* 0x0001b2000a007986 */ /* 0x0009e2000c10152c */
[----:B------:R-:W-:Y:S05]  /*7fc0*/  BRA `(.L_x_254) ;  /* 0x0000002400b87947 */ /* 0x000fea0003800000 */
.L_x_33:
[----:B------:R-:W-:Y:S01]  /*7fd0*/  ULDC.64 UR4, c[0x0][0x5c0] ;  /* 0x0001700000047ab9 */ /* 0x000fe20000000a00 */
[----:B------:R-:W-:Y:S01]  /*7fe0*/  ISETP.GT.AND P3, PT, R0, 0x1, PT ;  /* 0x000000010000780c */ /* 0x000fe20003f64270 */
[-C--:B------:R-:W-:Y:S01]  /*7ff0*/  FMUL R120, R120, R136.reuse ;  /* 0x0000008878787220 */ /* 0x080fe20000400000 */
[----:B------:R-:W-:Y:S01]  /*8000*/  LEA R8, P0, R6, UR4, 0x1 ;  /* 0x0000000406087c11 */ /* 0x000fe2000f8008ff */
[-C--:B------:R-:W-:Y:S01]  /*8010*/  FMUL R121, R121, R136.reuse ;  /* 0x0000008879797220 */ /* 0x080fe20000400000 */
[----:B------:R-:W-:Y:S01]  /*8020*/  SHF.L.U64.HI R5, R4, 0x4, R5 ;  /* 0x0000000404057819 */ /* 0x000fe20000010205 */
[-C--:B------:R-:W-:Y:S01]  /*8030*/  FMUL R122, R122, R136.reuse ;  /* 0x000000887a7a7220 */ /* 0x080fe20000400000 */
[----:B------:R-:W-:Y:S01]  /*8040*/  LEA.HI.X R9, R6, UR5, R9, 0x1, P0 ;  /* 0x0000000506097c11 */ /* 0x000fe200080f0c09 */
[-C--:B------:R-:W-:Y:S01]  /*8050*/  FMUL R123, R123, R136.reuse ;  /* 0x000000887b7b7220 */ /* 0x080fe20000400000 */
[----:B------:R-:W-:Y:S01]  /*8060*/  ISETP.GT.AND P0, PT, R3, RZ, P3 ;  /* 0x000000ff0300720c */ /* 0x000fe20001f04270 */
[----:B------:R-:W-:Y:S01]  /*8070*/  FMUL R124, R124, R136 ;  /* 0x000000887c7c7220 */ /* 0x000fe20000400000 */
[----:B------:R-:W-:Y:S01]  /*8080*/  F2FP.BF16.F32.PACK_AB R120, RZ, R120 ;  /* 0x00000078ff78723e */ /* 0x000fe200000010ff */
[-C--:B------:R-:W-:Y:S01]  /*8090*/  FMUL R125, R125, R136.reuse ;  /* 0x000000887d7d7220 */ /* 0x080fe20000400000 */
[----:B------:R-:W-:Y:S01]  /*80a0*/  F2FP.BF16.F32.PACK_AB R121, RZ, R121 ;  /* 0x00000079ff79723e */ /* 0x000fe200000010ff */
[----:B------:R-:W-:Y:S01]  /*80b0*/  FMUL R126, R126, R136 ;  /* 0x000000887e7e7220 */ /* 0x000fe20000400000 */
[----:B------:R-:W-:Y:S01]  /*80c0*/  LEA R4, P4, R4, R8, 0x4 ;  /* 0x0000000804047211 */ /* 0x000fe200078820ff */
[----:B------:R-:W-:Y:S01]  /*80d0*/  @P2 STG.E.U16 desc[UR44][R8.64], R120 ;  /* 0x0000007808002986 */ /* 0x000fe2000c10152c */
[----:B------:R-:W-:Y:S01]  /*80e0*/  ISETP.GT.AND P2, PT, R0, 0x8, PT ;  /* 0x000000080000780c */ /* 0x000fe20003f44270 */
[----:B------:R-:W-:Y:S01]  /*80f0*/  FMUL R127, R127, R136 ;  /* 0x000000887f7f7220 */ /* 0x000fe20000400000 */
[----:B------:R-:W-:Y:S01]  /*8100*/  ISETP.GT.AND P1, PT, R3, 0x8, P1 ;  /* 0x000000080300780c */ /* 0x000fe20000f24270 */
[--C-:B------:R-:W-:Y:S01]  /*8110*/  IMAD.X R5, R5, 0x1, R9.reuse, P4 ;  /* 0x0000000105057824 */ /* 0x100fe200020e0609 */
[C---:B------:R-:W-:Y:S01]  /*8120*/  ISETP.GT.AND P5, PT, R3.reuse, RZ, P2 ;  /* 0x000000ff0300720c */ /* 0x040fe200017a4270 */
[--C-:B------:R-:W-:Y:S01]  /*8130*/  @P0 IMAD.MOV.U32 R6, RZ, RZ, R8.reuse ;  /* 0x000000ffff060224 */ /* 0x100fe200078e0008 */
[----:B------:R-:W-:Y:S01]  /*8140*/  ISETP.GT.AND P3, PT, R3, 0x8, P3 ;  /* 0x000000080300780c */ /* 0x000fe20001f64270 */
[--C-:B------:R-:W-:Y:S01]  /*8150*/  @P0 IMAD.MOV.U32 R7, RZ, RZ, R9.reuse ;  /* 0x000000ffff070224 */ /* 0x100fe200078e0009 */
[----:B------:R-:W-:Y:S01]  /*8160*/  F2FP.BF16.F32.PACK_AB R122, RZ, R122 ;  /* 0x0000007aff7a723e */ /* 0x000fe200000010ff */
[-C--:B------:R-:W-:Y:S01]  /*8170*/  FMUL R128, R128, R136.reuse ;  /* 0x0000008880807220 */ /* 0x080fe20000400000 */
[----:B------:R-:W-:Y:S01]  /*8180*/  F2FP.BF16.F32.PACK_AB R123, RZ, R123 ;  /* 0x0000007bff7b723e */ /* 0x000fe200000010ff */
[-C--:B------:R-:W-:Y:S01]  /*8190*/  FMUL R129, R129, R136.reuse ;  /* 0x0000008881817220 */ /* 0x080fe20000400000 */
[----:B------:R1:W-:Y:S01]  /*81a0*/  @P0 STG.E.U16 desc[UR44][R6.64+0x2], R121 ;  /* 0x0000027906000986 */ /* 0x0003e2000c10152c */
[----:B------:R-:W-:Y:S01]  /*81b0*/  ISETP.GT.AND P0, PT, R0, 0x9, PT ;  /* 0x000000090000780c */ /* 0x000fe20003f04270 */
[----:B------:R-:W-:Y:S01]  /*81c0*/  FMUL R130, R130, R136 ;  /* 0x0000008882827220 */ /* 0x000fe20000400000 */
[----:B------:R-:W-:Y:S01]  /*81d0*/  F2FP.BF16.F32.PACK_AB R124, RZ, R124 ;  /* 0x0000007cff7c723e */ /* 0x000fe200000010ff */
[----:B------:R-:W-:Y:S01]  /*81e0*/  @P1 STG.E.U16 desc[UR44][R4.64], R122 ;  /* 0x0000007a04001986 */ /* 0x000fe2000c10152c */
[----:B------:R-:W-:Y:S01]  /*81f0*/  ISETP.GT.AND P4, PT, R3, RZ, P0 ;  /* 0x000000ff0300720c */ /* 0x000fe20000784270 */
[-C--:B------:R-:W-:Y:S01]  /*8200*/  FMUL R131, R131, R136.reuse ;  /* 0x0000008883837220 */ /* 0x080fe20000400000 */
[----:B------:R-:W-:Y:S01]  /*8210*/  ISETP.GT.AND P1, PT, R0, 0x10, PT ;  /* 0x000000100000780c */ /* 0x000fe20003f24270 */
[----:B------:R-:W-:Y:S01]  /*8220*/  @P3 STG.E.U16 desc[UR44][R4.64+0x2], R123 ;  /* 0x0000027b04003986 */ /* 0x000fe2000c10152c */
[----:B------:R-:W-:Y:S01]  /*8230*/  F2FP.BF16.F32.PACK_AB R125, RZ, R125 ;  /* 0x0000007dff7d723e */ /* 0x000fe200000010ff */
[-C--:B------:R-:W-:Y:S01]  /*8240*/  FMUL R132, R132, R136.reuse ;  /* 0x0000008884847220 */ /* 0x080fe20000400000 */
[C---:B------:R-:W-:Y:S01]  /*8250*/  ISETP.GT.AND P2, PT, R3.reuse, 0x8, P2 ;  /* 0x000000080300780c */ /* 0x040fe20001744270 */
[--C-:B-1----:R-:W-:Y:S01]  /*8260*/  @P5 IMAD.MOV.U32 R6, RZ, RZ, R8.reuse ;  /* 0x000000ffff065224 */ /* 0x102fe200078e0008 */
[----:B------:R-:W-:Y:S01]  /*8270*/  ISETP.GT.AND P3, PT, R3, 0x8, P0 ;  /* 0x000000080300780c */ /* 0x000fe20000764270 */
[--C-:B------:R-:W-:Y:S01]  /*8280*/  @P5 IMAD.MOV.U32 R7, RZ, RZ, R9.reuse ;  /* 0x000000ffff075224 */ /* 0x100fe200078e0009 */
[----:B------:R-:W-:Y:S01]  /*8290*/  ISETP.GT.AND P0, PT, R0, 0x11, PT ;  /* 0x000000110000780c */ /* 0x000fe20003f04270 */
[----:B------:R-:W-:Y:S01]  /*82a0*/  FMUL R133, R133, R136 ;  /* 0x0000008885857220 */ /* 0x000fe20000400000 */
[----:B------:R-:W-:Y:S01]  /*82b0*/  F2FP.BF16.F32.PACK_AB R126, RZ, R126 ;  /* 0x0000007eff7e723e */ /* 0x000fe200000010ff */
[-C--:B------:R-:W-:Y:S01]  /*82c0*/  FMUL R134, R134, R136.reuse ;  /* 0x0000008886867220 */ /* 0x080fe20000400000 */
[----:B------:R1:W-:Y:S01]  /*82d0*/  @P5 STG.E.U16 desc[UR44][R6.64+0x10], R124 ;  /* 0x0000107c06005986 */ /* 0x0003e2000c10152c */
[----:B------:R-:W-:Y:S01]  /*82e0*/  ISETP.GT.AND P5, PT, R3, RZ, P1 ;  /* 0x000000ff0300720c */ /* 0x000fe20000fa4270 */
[-C--:B------:R-:W-:Y:S01]  /*82f0*/  FMUL R135, R135, R136.reuse ;  /* 0x0000008887877220 */ /* 0x080fe20000400000 */
[----:B------:R-:W-:Y:S01]  /*8300*/  F2FP.BF16.F32.PACK_AB R127, RZ, R127 ;  /* 0x0000007fff7f723e */ /* 0x000fe200000010ff */
[----:B------:R-:W-:Y:S01]  /*8310*/  FMUL R104, R104, R136 ;  /* 0x0000008868687220 */ /* 0x000fe20000400000 */
[----:B------:R-:W-:Y:S01]  /*8320*/  F2FP.BF16.F32.PACK_AB R128, RZ, R128 ;  /* 0x00000080ff80723e */ /* 0x000fe200000010ff */
[-C--:B------:R-:W-:Y:S01]  /*8330*/  FMUL R105, R105, R136.reuse ;  /* 0x0000008869697220 */ /* 0x080fe20000400000 */
[----:B------:R-:W-:Y:S01]  /*8340*/  F2FP.BF16.F32.PACK_AB R129, RZ, R129 ;  /* 0x00000081ff81723e */ /* 0x000fe200000010ff */
[-C--:B------:R-:W-:Y:S01]  /*8350*/  FMUL R106, R106, R136.reuse ;  /* 0x000000886a6a7220 */ /* 0x080fe20000400000 */
[----:B------:R-:W-:Y:S01]  /*8360*/  ISETP.GT.AND P1, PT, R3, 0x8, P1 ;  /* 0x000000080300780c */ /* 0x000fe20000f24270 */
[----:B------:R-:W-:Y:S01]  /*8370*/  FMUL R107, R107, R136 ;  /* 0x000000886b6b7220 */ /* 0x000fe20000400000 */
[----:B------:R-:W-:Y:S01]  /*8380*/  F2FP.BF16.F32.PACK_AB R130, RZ, R130 ;  /* 0x00000082ff82723e */ /* 0x000fe200000010ff */
[--C-:B-1----:R-:W-:Y:S01]  /*8390*/  @P4 IMAD.MOV.U32 R6, RZ, RZ, R8.reuse ;  /* 0x000000ffff064224 */ /* 0x102fe200078e0008 */
[----:B------:R-:W-:Y:S01]  /*83a0*/  F2FP.BF16.F32.PACK_AB R131, RZ, R131 ;  /* 0x00000083ff83723e */ /* 0x000fe200000010ff */
[--C-:B------:R-:W-:Y:S01]  /*83b0*/  @P4 IMAD.MOV.U32 R7, RZ, RZ, R9.reuse ;  /* 0x000000ffff074224 */ /* 0x100fe200078e0009 */
[----:B------:R-:W-:Y:S01]  /*83c0*/  F2FP.BF16.F32.PACK_AB R132, RZ, R132 ;  /* 0x00000084ff84723e */ /* 0x000fe200000010ff */
[-C--:B------:R-:W-:Y:S01]  /*83d0*/  FMUL R108, R108, R136.reuse ;  /* 0x000000886c6c7220 */ /* 0x080fe20000400000 */
[----:B------:R-:W-:Y:S01]  /*83e0*/  F2FP.BF16.F32.PACK_AB R133, RZ, R133 ;  /* 0x00000085ff85723e */ /* 0x000fe200000010ff */
[-C--:B------:R-:W-:Y:S01]  /*83f0*/  FMUL R109, R109, R136.reuse ;  /* 0x000000886d6d7220 */ /* 0x080fe20000400000 */
[----:B------:R1:W-:Y:S01]  /*8400*/  @P4 STG.E.U16 desc[UR44][R6.64+0x12], R125 ;  /* 0x0000127d06004986 */ /* 0x0003e2000c10152c */
[----:B------:R-:W-:Y:S01]  /*8410*/  ISETP.GT.AND P4, PT, R3, RZ, P0 ;  /* 0x000000ff0300720c */ /* 0x000fe20000784270 */
[----:B------:R-:W-:Y:S01]  /*8420*/  FMUL R110, R110, R136 ;  /* 0x000000886e6e7220 */ /* 0x000fe20000400000 */
[----:B------:R-:W-:Y:S01]  /*8430*/  F2FP.BF16.F32.PACK_AB R134, RZ, R134 ;  /* 0x00000086ff86723e */ /* 0x000fe200000010ff */
[----:B------:R-:W-:Y:S01]  /*8440*/  @P2 STG.E.U16 desc[UR44][R4.64+0x10], R126 ;  /* 0x0000107e04002986 */ /* 0x000fe2000c10152c */
[----:B------:R-:W-:Y:S01]  /*8450*/  ISETP.GT.AND P2, PT, R0, 0x18, PT ;  /* 0x000000180000780c */ /* 0x000fe20003f44270 */
[-C--:B------:R-:W-:Y:S01]  /*8460*/  FMUL R111, R111, R136.reuse ;  /* 0x000000886f6f7220 */ /* 0x080fe20000400000 */
[----:B------:R-:W-:Y:S01]  /*8470*/  F2FP.BF16.F32.PACK_AB R135, RZ, R135 ;  /* 0x00000087ff87723e */ /* 0x000fe200000010ff */
[----:B------:R-:W-:Y:S01]  /*8480*/  @P3 STG.E.U16 desc[UR44][R4.64+0x12], R127 ;  /* 0x0000127f04003986 */ /* 0x000fe2000c10152c */
[----:B------:R-:W-:Y:S01]  /*8490*/  ISETP.GT.AND P3, PT, R3, 0x8, P0 ;  /* 0x000000080300780c */ /* 0x000fe20000764270 */
[----:B------:R-:W-:Y:S01]  /*84a0*/  FMUL R112, R112, R136 ;  /* 0x0000008870707220 */ /* 0x000fe20000400000 */
[----:B------:R-:W-:Y:S01]  /*84b0*/  ISETP.GT.AND P0, PT, R0, 0x19, PT ;  /* 0x000000190000780c */ /* 0x000fe20003f04270 */
[--C-:B-1----:R-:W-:Y:S01]  /*84c0*/  @P5 IMAD.MOV.U32 R6, RZ, RZ, R8.reuse ;  /* 0x000000ffff065224 */ /* 0x102fe200078e0008 */
[----:B------:R-:W-:Y:S01]  /*84d0*/  F2FP.BF16.F32.PACK_AB R104, RZ, R104 ;  /* 0x00000068ff68723e */ /* 0x000fe200000010ff */
[--C-:B------:R-:W-:Y:S01]  /*84e0*/  @P5 IMAD.MOV.U32 R7, RZ, RZ, R9.reuse ;  /* 0x000000ffff075224 */ /* 0x100fe200078e0009 */
[----:B------:R-:W-:Y:S01]  /*84f0*/  F2FP.BF16.F32.PACK_AB R105, RZ, R105 ;  /* 0x00000069ff69723e */ /* 0x000fe200000010ff */
        /* <DEDUP_REMOVED lines=11> */
[----:B------:R-:W-:Y:S01]  /*85b0*/  FMUL R118, R118, R136 ;  /* 0x0000008876767220 */ /* 0x000fe20000400000 */
[----:B------:R-:W-:Y:S01]  /*85c0*/  F2FP.BF16.F32.PACK_AB R110, RZ, R110 ;  /* 0x0000006eff6e723e */ /* 0x000fe200000010ff */
[----:B------:R-:W-:Y:S01]  /*85d0*/  FMUL R119, R119, R136 ;  /* 0x0000008877777220 */ /* 0x000fe20000400000 */
[----:B------:R-:W-:Y:S01]  /*85e0*/  F2FP.BF16.F32.PACK_AB R111, RZ, R111 ;  /* 0x0000006fff6f723e */ /* 0x000fe200000010ff */
        /* <DEDUP_REMOVED lines=8> */
[C---:B------:R-:W-:Y:S01]  /*8670*/  ISETP.GT.AND P4, PT, R3.reuse, RZ, P0 ;  /* 0x000000ff0300720c */ /* 0x040fe20000784270 */
[-C--:B------:R-:W-:Y:S01]  /*8680*/  FMUL R90, R90, R136.reuse ;  /* 0x000000885a5a7220 */ /* 0x080fe20000400000 */
[----:B------:R-:W-:Y:S01]  /*8690*/  F2FP.BF16.F32.PACK_AB R115, RZ, R115 ;  /* 0x00000073ff73723e */ /* 0x000fe200000010ff */
[----:B------:R-:W-:Y:S01]  /*86a0*/  @P1 STG.E.U16 desc[UR44][R4.64+0x20], R130 ;  /* 0x0000208204001986 */ /* 0x000fe2000c10152c */
[----:B------:R-:W-:Y:S01]  /*86b0*/  ISETP.GT.AND P1, PT, R3, 0x8, P2 ;  /* 0x000000080300780c */ /* 0x000fe20001724270 */
[-C--:B------:R-:W-:Y:S01]  /*86c0*/  FMUL R91, R91, R136.reuse ;  /* 0x000000885b5b7220 */ /* 0x080fe20000400000 */
[----:B------:R-:W-:Y:S01]  /*86d0*/  ISETP.GT.AND P2, PT, R0, 0x20, PT ;  /* 0x000000200000780c */ /* 0x000fe20003f44270 */
        /* <DEDUP_REMOVED lines=232> */
[----:B-1----:R-:W-:Y:S01]  /*9560*/  @P5 IMAD.MOV.U32 R6, RZ, RZ, R8 ;  /* 0x000000ffff065224 */ /* 0x002fe200078e0008 */
[----:B------:R-:W-:Y:S01]  /*9570*/  F2FP.BF16.F32.PACK_AB R28, RZ, R28 ;  /* 0x0000001cff1c723e */ /* 0x000fe200000010ff */
[----:B------:R-:W-:Y:S01]  /*9580*/  @P5 IMAD.MOV.U32 R7, RZ, RZ, R9 ;  /* 0x000000ffff075224 */ /* 0x000fe200078e0009 */
[----:B------:R-:W-:Y:S01]  /*9590*/  F2FP.BF16.F32.PACK_AB R29, RZ, R29 ;  /* 0x0000001dff1d723e */ /* 0x000fe200000010ff */
[----:B------:R-:W-:Y:S01]  /*95a0*/  FMUL R37, R37, R136 ;  /* 0x0000008825257220 */ /* 0x000fe20000400000 */
[----:B------:R-:W-:Y:S01]  /*95b0*/  F2FP.BF16.F32.PACK_AB R30, RZ, R30 ;  /* 0x0000001eff1e723e */ /* 0x000fe200000010ff */
[-C--:B------:R-:W-:Y:S01]  /*95c0*/  FMUL R38, R38, R136.reuse ;  /* 0x0000008826267220 */ /* 0x080fe20000400000 */
[----:B------:R1:W-:Y:S01]  /*95d0*/  @P5 STG.E.U16 desc[UR44][R6.64+0x90], R92 ;  /* 0x0000905c06005986 */ /* 0x0003e2000c10152c */
[----:B------:R-:W-:Y:S01]  /*95e0*/  ISETP.GT.AND P5, PT, R3, RZ, P2 ;  /* 0x000000ff0300720c */ /* 0x000fe200017a4270 */
[----:B------:R-:W-:Y:S01]  /*95f0*/  FMUL R39, R39, R136 ;  /* 0x0000008827277220 */ /* 0x000fe20000400000 */
[----:B------:R-:W-:-:S02]  /*9600*/  F2FP.BF16.F32.PACK_AB R31, RZ, R31 ;  /* 0x0000001fff1f723e */ /* 0x000fc400000010ff */
[----:B------:R-:W-:Y:S02]  /*9610*/  F2FP.BF16.F32.PACK_AB R32, RZ, R32 ;  /* 0x00000020ff20723e */ /* 0x000fe400000010ff */
[----:B------:R-:W-:Y:S02]  /*9620*/  F2FP.BF16.F32.PACK_AB R33, RZ, R33 ;  /* 0x00000021ff21723e */ /* 0x000fe400000010ff */
[----:B------:R-:W-:Y:S02]  /*9630*/  F2FP.BF16.F32.PACK_AB R34, RZ, R34 ;  /* 0x00000022ff22723e */ /* 0x000fe400000010ff */
[----:B------:R-:W-:Y:S01]  /*9640*/  F2FP.BF16.F32.PACK_AB R35, RZ, R35 ;  /* 0x00000023ff23723e */ /* 0x000fe200000010ff */
[----:B-1----:R-:W-:Y:S01]  /*9650*/  @P4 IMAD.MOV.U32 R6, RZ, RZ, R8 ;  /* 0x000000ffff064224 */ /* 0x002fe200078e0008 */
[----:B------:R-:W-:Y:S01]  /*9660*/  F2FP.BF16.F32.PACK_AB R36, RZ, R36 ;  /* 0x00000024ff24723e */ /* 0x000fe200000010ff */
[----:B------:R-:W-:Y:S01]  /*9670*/  @P4 IMAD.MOV.U32 R7, RZ, RZ, R9 ;  /* 0x000000ffff074224 */ /* 0x000fe200078e0009 */
[----:B------:R-:W-:-:S02]  /*9680*/  F2FP.BF16.F32.PACK_AB R37, RZ, R37 ;  /* 0x00000025ff25723e */ /* 0x000fc400000010ff */
[----:B------:R-:W-:Y:S02]  /*9690*/  F2FP.BF16.F32.PACK_AB R38, RZ, R38 ;  /* 0x00000026ff26723e */ /* 0x000fe400000010ff */
[----:B------:R1:W-:Y:S01]  /*96a0*/  @P4 STG.E.U16 desc[UR44][R6.64+0x92], R93 ;  /* 0x0000925d06004986 */ /* 0x0003e2000c10152c */
[C---:B------:R-:W-:Y:S02]  /*96b0*/  ISETP.GT.AND P4, PT, R3.reuse, RZ, P0 ;  /* 0x000000ff0300720c */ /* 0x040fe40000784270 */
[----:B------:R-:W-:Y:S01]  /*96c0*/  F2FP.BF16.F32.PACK_AB R39, RZ, R39 ;  /* 0x00000027ff27723e */ /* 0x000fe200000010ff */
[----:B------:R-:W-:Y:S01]  /*96d0*/  @P1 STG.E.U16 desc[UR44][R4.64+0x90], R94 ;  /* 0x0000905e04001986 */ /* 0x000fe2000c10152c */
[C---:B------:R-:W-:Y:S02]  /*96e0*/  ISETP.GT.AND P1, PT, R3.reuse, 0x8, P2 ;  /* 0x000000080300780c */ /* 0x040fe40001724270 */
[----:B------:R-:W-:Y:S01]  /*96f0*/  ISETP.GT.AND P2, PT, R0, 0x58, PT ;  /* 0x000000580000780c */ /* 0x000fe20003f44270 */
[----:B------:R-:W-:Y:S01]  /*9700*/  @P3 STG.E.U16 desc[UR44][R4.64+0x92], R95 ;  /* 0x0000925f04003986 */ /* 0x000fe2000c10152c */
[----:B------:R-:W-:-:S02]  /*9710*/  ISETP.GT.AND P3, PT, R3, 0x8, P0 ;  /* 0x000000080300780c */ /* 0x000fc40000764270 */
[----:B------:R-:W-:Y:S01]  /*9720*/  ISETP.GT.AND P0, PT, R0, 0x59, PT ;  /* 0x000000590000780c */ /* 0x000fe20003f04270 */
[----:B-1----:R-:W-:Y:S02]  /*9730*/  @P5 IMAD.MOV.U32 R6, RZ, RZ, R8 ;  /* 0x000000ffff065224 */ /* 0x002fe400078e0008 */
[----:B------:R-:W-:-:S05]  /*9740*/  @P5 IMAD.MOV.U32 R7, RZ, RZ, R9 ;  /* 0x000000ffff075224 */ /* 0x000fca00078e0009 */
[----:B------:R1:W-:Y:S01]  /*9750*/  @P5 STG.E.U16 desc[UR44][R6.64+0xa0], R96 ;  /* 0x0000a06006005986 */ /* 0x0003e2000c10152c */
[----:B------:R-:W-:Y:S01]  /*9760*/  ISETP.GT.AND P5, PT, R3, RZ, P2 ;  /* 0x000000ff0300720c */ /* 0x000fe200017a4270 */
[----:B-1----:R-:W-:Y:S02]  /*9770*/  @P4 IMAD.MOV.U32 R6, RZ, RZ, R8 ;  /* 0x000000ffff064224 */ /* 0x002fe400078e0008 */
[----:B------:R-:W-:-:S05]  /*9780*/  @P4 IMAD.MOV.U32 R7, RZ, RZ, R9 ;  /* 0x000000ffff074224 */ /* 0x000fca00078e0009 */
[----:B------:R1:W-:Y:S01]  /*9790*/  @P4 STG.E.U16 desc[UR44][R6.64+0xa2], R97 ;  /* 0x0000a26106004986 */ /* 0x0003e2000c10152c */
[----:B------:R-:W-:-:S03]  /*97a0*/  ISETP.GT.AND P4, PT, R3, RZ, P0 ;  /* 0x000000ff0300720c */ /* 0x000fc60000784270 */
[----:B------:R-:W-:Y:S01]  /*97b0*/  @P1 STG.E.U16 desc[UR44][R4.64+0xa0], R98 ;  /* 0x0000a06204001986 */ /* 0x000fe2000c10152c */
[C---:B------:R-:W-:Y:S02]  /*97c0*/  ISETP.GT.AND P1, PT, R3.reuse, 0x8, P2 ;  /* 0x000000080300780c */ /* 0x040fe40001724270 */
[C---:B------:R-:W-:Y:S01]  /*97d0*/  ISETP.GT.AND P2, PT, R0.reuse, 0x60, PT ;  /* 0x000000600000780c */ /* 0x040fe20003f44270 */
[----:B------:R-:W-:Y:S01]  /*97e0*/  @P3 STG.E.U16 desc[UR44][R4.64+0xa2], R99 ;  /* 0x0000a26304003986 */ /* 0x000fe2000c10152c */
[----:B------:R-:W-:Y:S02]  /*97f0*/  ISETP.GT.AND P3, PT, R3, 0x8, P0 ;  /* 0x000000080300780c */ /* 0x000fe40000764270 */
        /* <DEDUP_REMOVED lines=144> */
[C---:B------:R-:W-:Y:S02]  /*a100*/  ISETP.GT.AND P5, PT, R3.reuse, RZ, P2 ;  /* 0x000000ff0300720c */ /* 0x040fe400017a4270 */
[----:B------:R-:W-:Y:S01]  /*a110*/  ISETP.GT.AND P2, PT, R3, 0x8, P2 ;  /* 0x000000080300780c */ /* 0x000fe20001744270 */
[----:B-1----:R-:W-:Y:S02]  /*a120*/  @P4 IMAD.MOV.U32 R6, RZ, RZ, R8 ;  /* 0x000000ffff064224 */ /* 0x002fe400078e0008 */
[----:B------:R-:W-:-:S05]  /*a130*/  @P4 IMAD.MOV.U32 R7, RZ, RZ, R9 ;  /* 0x000000ffff074224 */ /* 0x000fca00078e0009 */
[----:B------:R1:W-:Y:S01]  /*a140*/  @P4 STG.E.U16 desc[UR44][R6.64+0x152], R45 ;  /* 0x0001522d06004986 */ /* 0x0003e2000c10152c */
[C---:B------:R-:W-:Y:S02]  /*a150*/  ISETP.GT.AND P4, PT, R3.reuse, RZ, P0 ;  /* 0x000000ff0300720c */ /* 0x040fe40000784270 */
[----:B------:R-:W-:Y:S01]  /*a160*/  ISETP.GT.AND P0, PT, R3, 0x8, P0 ;  /* 0x000000080300780c */ /* 0x000fe20000704270 */
[----:B------:R-:W-:Y:S01]  /*a170*/  @P1 STG.E.U16 desc[UR44][R4.64+0x150], R46 ;  /* 0x0001502e04001986 */ /* 0x000fe2000c10152c */
[----:B------:R-:W-:-:S03]  /*a180*/  ISETP.GT.AND P1, PT, R0, 0xb9, PT ;  /* 0x000000b90000780c */ /* 0x000fc60003f24270 */
[----:B------:R-:W-:Y:S01]  /*a190*/  @P3 STG.E.U16 desc[UR44][R4.64+0x152], R47 ;  /* 0x0001522f04003986 */ /* 0x000fe2000c10152c */
        /* <DEDUP_REMOVED lines=14> */
[----:B------:R-:W-:-:S05]  /*a280*/  ISETP.GT.AND P0, PT, R0, 0xc1, PT ;  /* 0x000000c10000780c */ /* 0x000fca0003f04270 */
        /* <DEDUP_REMOVED lines=8> */
[----:B------:R-:W-:-:S03]  /*a310*/  ISETP.GT.AND P5, PT, R3, RZ, P0 ;  /* 0x000000ff0300720c */ /* 0x000fc600007a4270 */
[----:B------:R-:W-:Y:S04]  /*a320*/  @P3 STG.E.U16 desc[UR44][R4.64+0x170], R54 ;  /* 0x0001703604003986 */ /* 0x000fe8000c10152c */
[----:B------:R-:W-:Y:S01]  /*a330*/  @P1 STG.E.U16 desc[UR44][R4.64+0x172], R55 ;  /* 0x0001723704001986 */ /* 0x000fe2000c10152c */
[C---:B------:R-:W-:Y:S02]  /*a340*/  ISETP.GT.AND P1, PT, R3.reuse, 0x8, P0 ;  /* 0x000000080300780c */ /* 0x040fe40000724270 */
[----:B------:R-:W-:Y:S01]  /*a350*/  ISETP.GT.AND P0, PT, R0, 0xc9, PT ;  /* 0x000000c90000780c */ /* 0x000fe20003f04270 */
[----:B-1----:R-:W-:Y:S02]  /*a360*/  @P4 IMAD.MOV.U32 R6, RZ, RZ, R8 ;  /* 0x000000ffff064224 */ /* 0x002fe400078e0008 */
[----:B------:R-:W-:Y:S01]  /*a370*/  @P4 IMAD.MOV.U32 R7, RZ, RZ, R9 ;  /* 0x000000ffff074224 */ /* 0x000fe200078e0009 */
[----:B------:R-:W-:-:S04]  /*a380*/  ISETP.GT.AND P3, PT, R3, RZ, P0 ;  /* 0x000000ff0300720c */ /* 0x000fc80000764270 */
[----:B------:R1:W-:Y:S01]  /*a390*/  @P4 STG.E.U16 desc[UR44][R6.64+0x180], R24 ;  /* 0x0001801806004986 */ /* 0x0003e2000c10152c */
[----:B------:R-:W-:Y:S01]  /*a3a0*/  ISETP.GT.AND P4, PT, R0, 0xc8, PT ;  /* 0x000000c80000780c */ /* 0x000fe20003f84270 */
        /* <DEDUP_REMOVED lines=12> */
[----:B------:R-:W-:Y:S02]  /*a470*/  ISETP.GT.AND P5, PT, R3, 0x8, P0 ;  /* 0x000000080300780c */ /* 0x000fe400007a4270 */
[----:B------:R-:W-:Y:S01]  /*a480*/  ISETP.GT.AND P0, PT, R0, 0xd1, PT ;  /* 0x000000d10000780c */ /* 0x000fe20003f04270 */
[----:B-1----:R-:W-:Y:S02]  /*a490*/  @P3 IMAD.MOV.U32 R6, RZ, RZ, R8 ;  /* 0x000000ffff063224 */ /* 0x002fe400078e0008 */
[----:B------:R-:W-:-:S05]  /*a4a0*/  @P3 IMAD.MOV.U32 R7, RZ, RZ, R9 ;  /* 0x000000ffff073224 */ /* 0x000fca00078e0009 */
[----:B------:R1:W-:Y:S01]  /*a4b0*/  @P3 STG.E.U16 desc[UR44][R6.64+0x192], R29 ;  /* 0x0001921d06003986 */ /* 0x0003e2000c10152c */
[----:B------:R-:W-:-:S03]  /*a4c0*/  ISETP.GT.AND P3, PT, R0, 0xd0, PT ;  /* 0x000000d00000780c */ /* 0x000fc60003f64270 */
[----:B------:R-:W-:Y:S01]  /*a4d0*/  @P4 STG.E.U16 desc[UR44][R4.64+0x190], R30 ;  /* 0x0001901e04004986 */ /* 0x000fe2000c10152c */
[C---:B------:R-:W-:Y:S02]  /*a4e0*/  ISETP.GT.AND P4, PT, R3.reuse, RZ, P3 ;  /* 0x000000ff0300720c */ /* 0x040fe40001f84270 */
[C---:B------:R-:W-:Y:S01]  /*a4f0*/  ISETP.GT.AND P3, PT, R3.reuse, 0x8, P3 ;  /* 0x000000080300780c */ /* 0x040fe20001f64270 */
[----:B------:R-:W-:Y:S01]  /*a500*/  @P5 STG.E.U16 desc[UR44][R4.64+0x192], R31 ;  /* 0x0001921f04005986 */ /* 0x000fe2000c10152c */
[C---:B------:R-:W-:Y:S02]  /*a510*/  ISETP.GT.AND P5, PT, R3.reuse, RZ, P0 ;  /* 0x000000ff0300720c */ /* 0x040fe400007a4270 */
[----:B------:R-:W-:-:S07]  /*a520*/  ISETP.GT.AND P0, PT, R3, 0x8, P0 ;  /* 0x000000080300780c */ /* 0x000fce0000704270 */
[----:B-1----:R-:W-:Y:S02]  /*a530*/  @P4 IMAD.MOV.U32 R6, RZ, RZ, R8 ;  /* 0x000000ffff064224 */ /* 0x002fe400078e0008 */
[----:B------:R-:W-:Y:S02]  /*a540*/  @P4 IMAD.MOV.U32 R7, RZ, RZ, R9 ;  /* 0x000000ffff074224 */ /* 0x000fe400078e0009 */
[----:B------:R-:W-:-:S03]  /*a550*/  @P3 IMAD.MOV.U32 R2, RZ, RZ, R4 ;  /* 0x000000ffff023224 */ /* 0x000fc600078e0004 */
[----:B------:R1:W-:Y:S01]  /*a560*/  @P4 STG.E.U16 desc[UR44][R6.64+0x1a0], R32 ;  /* 0x0001a02006004986 */ /* 0x0003e2000c10152c */
[C---:B------:R-:W-:Y:S02]  /*a570*/  ISETP.GT.AND P4, PT, R3.reuse, RZ, P1 ;  /* 0x000000ff0300720c */ /* 0x040fe40000f84270 */
[----:B------:R-:W-:Y:S01]  /*a580*/  ISETP.GT.AND P1, PT, R3, 0x8, P1 ;  /* 0x000000080300780c */ /* 0x000fe20000f24270 */
[----:B-1----:R-:W-:Y:S02]  /*a590*/  @P5 IMAD.MOV.U32 R6, RZ, RZ, R8 ;  /* 0x000000ffff065224 */ /* 0x002fe400078e0008 */
[----:B------:R-:W-:-:S05]  /*a5a0*/  @P5 IMAD.MOV.U32 R7, RZ, RZ, R9 ;  /* 0x000000ffff075224 */ /* 0x000fca00078e0009 */
[----:B------:R-:W-:Y:S01]  /*a5b0*/  @P5 STG.E.U16 desc[UR44][R6.64+0x1a2], R33 ;  /* 0x0001a22106005986 */ /* 0x000fe2000c10152c */
[C---:B------:R-:W-:Y:S02]  /*a5c0*/  ISETP.GT.AND P5, PT, R3.reuse, RZ, P2 ;  /* 0x000000ff0300720c */ /* 0x040fe400017a4270 */
[----:B------:R-:W-:Y:S01]  /*a5d0*/  ISETP.GT.AND P2, PT, R3, 0x8, P2 ;  /* 0x000000080300780c */ /* 0x000fe20001744270 */
[----:B------:R-:W-:-:S05]  /*a5e0*/  @P3 IMAD.MOV.U32 R3, RZ, RZ, R5 ;  /* 0x000000ffff033224 */ /* 0x000fca00078e0005 */
[----:B------:R1:W-:Y:S02]  /*a5f0*/  @P3 STG.E.U16 desc[UR44][R2.64+0x1a0], R34 ;  /* 0x0001a02202003986 */ /* 0x0003e4000c10152c */
[----:B-1----:R-:W-:Y:S02]  /*a600*/  @P0 IMAD.MOV.U32 R2, RZ, RZ, R4 ;  /* 0x000000ffff020224 */ /* 0x002fe400078e0004 */
[----:B------:R-:W-:-:S05]  /*a610*/  @P0 IMAD.MOV.U32 R3, RZ, RZ, R5 ;  /* 0x000000ffff030224 */ /* 0x000fca00078e0005 */
[----:B------:R1:W-:Y:S02]  /*a620*/  @P0 STG.E.U16 desc[UR44][R2.64+0x1a2], R35 ;  /* 0x0001a22302000986 */ /* 0x0003e4000c10152c */
[----:B-1----:R-:W-:Y:S02]  /*a630*/  @P5 IMAD.MOV.U32 R2, RZ, RZ, R8 ;  /* 0x000000ffff025224 */ /* 0x002fe400078e0008 */
[----:B------:R-:W-:-:S05]  /*a640*/  @P5 IMAD.MOV.U32 R3, RZ, RZ, R9 ;  /* 0x000000ffff035224 */ /* 0x000fca00078e0009 */
[----:B------:R1:W-:Y:S04]  /*a650*/  @P5 STG.E.U16 desc[UR44][R2.64+0x1b0], R36 ;  /* 0x0001b02402005986 */ /* 0x0003e8000c10152c */
[----:B------:R2:W-:Y:S01]  /*a660*/  @P4 STG.E.U16 desc[UR44][R8.64+0x1b2], R37 ;  /* 0x0001b22508004986 */ /* 0x0005e2000c10152c */
[----:B-1----:R-:W-:Y:S02]  /*a670*/  @P2 IMAD.MOV.U32 R2, RZ, RZ, R4 ;  /* 0x000000ffff022224 */ /* 0x002fe400078e0004 */
[----:B------:R-:W-:-:S05]  /*a680*/  @P2 IMAD.MOV.U32 R3, RZ, RZ, R5 ;  /* 0x000000ffff032224 */ /* 0x000fca00078e0005 */
[----:B------:R2:W-:Y:S04]  /*a690*/  @P2 STG.E.U16 desc[UR44][R2.64+0x1b0], R38 ;  /* 0x0001b02602002986 */ /* 0x0005e8000c10152c */
[----:B------:R2:W-:Y:S02]  /*a6a0*/  @P1 STG.E.U16 desc[UR44][R4.64+0x1b2], R39 ;  /* 0x0001b22704001986 */ /* 0x0005e4000c10152c */
.L_x_254:
[----:B------:R-:W-:Y:S05]  /*a6b0*/  BSYNC B0 ;  /* 0x0000000000007941 */ /* 0x000fea0003800000 */
.L_x_32:
[----:B--2---:R-:W2:Y:S01]  /*a6c0*/  LDL.64 R2, [R1] ;  /* 0x0000000001027983 */ /* 0x004ea20000100a00 */
[----:B------:R-:W-:Y:S01]  /*a6d0*/  ULDC.64 UR4, c[0x0][0x650] ;  /* 0x0001940000047ab9 */ /* 0x000fe20000000a00 */
[----:B------:R2:W-:Y:S01]  /*a6e0*/  SYNCS.ARRIVE.TRANS64.A1T0 RZ, [R144+UR42], RZ ;  /* 0x000000ff90ff79a7 */ /* 0x0005e2000810002a */
[----:B01--4-:R-:W-:Y:S01]  /*a6f0*/  PRMT R0, RZ, 0x7610, R0 ;  /* 0x00007610ff007816 */ /* 0x013fe20000000000 */
[----:B-----5:R-:W-:Y:S02]  /*a700*/  IMAD.MOV.U32 R19, RZ, RZ, -0x1 ;  /* 0xffffffffff137424 */ /* 0x020fe400078e00ff */
[----:B------:R-:W-:Y:S01]  /*a710*/  IMAD.MOV.U32 R22, RZ, RZ, -0x1 ;  /* 0xffffffffff167424 */ /* 0x000fe200078e00ff */
[----:B--2---:R-:W-:-:S04]  /*a720*/  LEA R18, P0, R2, R18, 0x1 ;  /* 0x0000001202127211 */ /* 0x004fc800078008ff */
[----:B------:R-:W-:Y:S01]  /*a730*/  LEA.HI.X R17, R2, R17, R23, 0x1, P0 ;  /* 0x0000001102117211 */ /* 0x000fe200000f0c17 */
[----:B------:R-:W-:Y:S01]  /*a740*/  IMAD.MOV.U32 R2, RZ, RZ, -0x1 ;  /* 0xffffffffff027424 */ /* 0x000fe200078e00ff */
[----:B------:R-:W-:-:S04]  /*a750*/  ISETP.GE.U32.AND P0, PT, R18, UR4, PT ;  /* 0x0000000412007c0c */ /* 0x000fc8000bf06070 */
[----:B------:R-:W-:-:S13]  /*a760*/  ISETP.GE.U32.AND.EX P0, PT, R17, UR5, PT, P0 ;  /* 0x0000000511007c0c */ /* 0x000fda000bf06100 */
[----:B------:R-:W-:Y:S05]  /*a770*/  @P0 BRA `(.L_x_255) ;  /* 0x0000000400700947 */ /* 0x000fea0003800000 */
[----:B------:R-:W0:Y:S01]  /*a780*/  S2R R10, SR_CTAID.X ;  /* 0x00000000000a7919 */ /* 0x000e220000002500 */
[----:B------:R-:W1:Y:S01]  /*a790*/  LDC.64 R8, c[0x0][0x628] ;  /* 0x00018a00ff087b82 */ /* 0x000e620000000a00 */
[----:B------:R-:W-:Y:S01]  /*a7a0*/  ULDC UR4, c[0x0][0x150] ;  /* 0x0000540000047ab9 */ /* 0x000fe20000000800 */
[----:B------:R-:W-:Y:S01]  /*a7b0*/  IMAD.MOV.U32 R6, RZ, RZ, R18 ;  /* 0x000000ffff067224 */ /* 0x000fe200078e0012 */
[----:B------:R-:W2:Y:S01]  /*a7c0*/  S2R R20, SR_CTAID.Y ;  /* 0x0000000000147919 */ /* 0x000ea20000002600 */
[----:B------:R-:W-:-:S04]  /*a7d0*/  IMAD.MOV.U32 R7, RZ, RZ, R17 ;  /* 0x000000ffff077224 */ /* 0x000fc800078e0011 */
[----:B------:R-:W4:Y:S08]  /*a7e0*/  LDC R15, c[0x0][0x144] ;  /* 0x00005100ff0f7b82 */ /* 0x000f300000000800 */
[----:B------:R-:W2:Y:S08]  /*a7f0*/  LDC R0, c[0x0][0x630] ;  /* 0x00018c00ff007b82 */ /* 0x000eb00000000800 */
[----:B------:R-:W2:Y:S01]  /*a800*/  LDC.64 R12, c[0x0][0x620] ;  /* 0x00018800ff0c7b82 */ /* 0x000ea20000000a00 */
[----:B-1----:R-:W-:-:S04]  /*a810*/  ISETP.NE.U32.AND P0, PT, R8, RZ, PT ;  /* 0x000000ff0800720c */ /* 0x002fc80003f05070 */
[----:B------:R-:W-:Y:S02]  /*a820*/  ISETP.NE.AND.EX P0, PT, R9, RZ, PT, P0 ;  /* 0x000000ff0900720c */ /* 0x000fe40003f05300 */
[----:B0-----:R-:W-:-:S05]  /*a830*/  I2FP.F32.U32 R2, R10 ;  /* 0x0000000a00027245 */ /* 0x001fca0000201000 */
[----:B------:R-:W-:-:S04]  /*a840*/  FMUL R2, R2, UR4 ;  /* 0x0000000402027c20 */ /* 0x000fc80008400000 */
[----:B------:R0:W1:Y:S02]  /*a850*/  F2I.U32.TRUNC.NTZ R14, R2 ;  /* 0x00000002000e7305 */ /* 0x000064000020f000 */
[----:B----4-:R-:W-:Y:S05]  /*a860*/  @!P0 BRA `(.L_x_256) ;  /* 0x0000000000288947 */ /* 0x010fea0003800000 */
[----:B------:R-:W4:Y:S02]  /*a870*/  LDC R3, c[0x0][0x634] ;  /* 0x00018d00ff037b82 */ /* 0x000f240000000800 */
[----:B----4-:R-:W-:-:S05]  /*a880*/  IADD3 R7, P0, R18, R3, RZ ;  /* 0x0000000312077210 */ /* 0x010fca0007f1e0ff */
[----:B------:R-:W-:-:S04]  /*a890*/  IMAD.X R11, RZ, RZ, R17, P0 ;  /* 0x000000ffff0b7224 */ /* 0x000fc800000e0611 */
[----:B0-----:R-:W-:-:S04]  /*a8a0*/  IMAD.WIDE.U32 R2, R11, R8, RZ ;  /* 0x000000080b027225 */ /* 0x001fc800078e00ff */
[----:B---3--:R-:W-:-:S04]  /*a8b0*/  IMAD.WIDE.U32 R4, P0, R7, R9, R2 ;  /* 0x0000000907047225 */ /* 0x008fc80007800002 */
[----:B------:R-:W-:-:S04]  /*a8c0*/  IMAD.WIDE.U32 R2, R7, R8, RZ ;  /* 0x0000000807027225 */ /* 0x000fc800078e00ff */
[----:B------:R-:W-:Y:S01]  /*a8d0*/  IMAD.X R7, RZ, RZ, RZ, P0 ;  /* 0x000000ffff077224 */ /* 0x000fe200000e06ff */
[----:B------:R-:W-:Y:S01]  /*a8e0*/  IADD3 RZ, P0, R3, R4, RZ ;  /* 0x0000000403ff7210 */ /* 0x000fe20007f1e0ff */
[----:B------:R-:W-:-:S04]  /*a8f0*/  IMAD.MOV.U32 R6, RZ, RZ, R5 ;  /* 0x000000ffff067224 */ /* 0x000fc800078e0005 */
[----:B------:R-:W-:-:S08]  /*a900*/  IMAD.WIDE.U32.X R6, R11, R9, R6, P0 ;  /* 0x000000090b067225 */ /* 0x000fd000000e0406 */
.L_x_256:
[----:B------:R-:W4:Y:S01]  /*a910*/  LDC.64 R26, c[0x0][0x640] ;  /* 0x00019000ff1a7b82 */ /* 0x000f220000000a00 */
[-C--:B--2---:R-:W-:Y:S01]  /*a920*/  SHF.R.U64 R11, R6, R0.reuse, R7 ;  /* 0x00000000060b7219 */ /* 0x084fe20000001207 */
[----:B------:R-:W-:Y:S01]  /*a930*/  IMAD.MOV.U32 R19, RZ, RZ, R17 ;  /* 0x000000ffff137224 */ /* 0x000fe200078e0011 */
[----:B------:R-:W-:Y:S01]  /*a940*/  SHF.R.U32.HI R0, RZ, R0, R7 ;  /* 0x00000000ff007219 */ /* 0x000fe20000011607 */
[----:B-1----:R-:W-:Y:S01]  /*a950*/  IMAD.MOV R14, RZ, RZ, -R14 ;  /* 0x000000ffff0e7224 */ /* 0x002fe200078e0a0e */
[----:B---3--:R-:W-:Y:S01]  /*a960*/  IADD3 R5, P0, RZ, -R11, RZ ;  /* 0x8000000bff057210 */ /* 0x008fe20007f1e0ff */
[----:B------:R-:W-:Y:S01]  /*a970*/  ULDC UR4, c[0x0][0x154] ;  /* 0x0000550000047ab9 */ /* 0x000fe20000000800 */
[----:B------:R-:W-:Y:S01]  /*a980*/  IMAD.MOV.U32 R7, RZ, RZ, 0x1 ;  /* 0x00000001ff077424 */ /* 0x000fe200078e00ff */
[----:B------:R-:W1:Y:S01]  /*a990*/  LDC R4, c[0x0][0x618] ;  /* 0x00018600ff047b82 */ /* 0x000e620000000800 */
[----:B------:R-:W-:Y:S02]  /*a9a0*/  IMAD R22, R15, R14, R10 ;  /* 0x0000000e0f167224 */ /* 0x000fe400078e020a */
[----:B------:R-:W-:-:S04]  /*a9b0*/  IMAD.X R3, RZ, RZ, ~R0, P0 ;  /* 0x000000ffff037224 */ /* 0x000fc800000e0e00 */
[-C--:B------:R-:W-:Y:S01]  /*a9c0*/  IMAD R0, R3, R12.reuse, RZ ;  /* 0x0000000c03007224 */ /* 0x080fe200078e02ff */
[----:B------:R-:W2:Y:S01]  /*a9d0*/  LDC R6, c[0x0][0x608] ;  /* 0x00018200ff067b82 */ /* 0x000ea20000000800 */
[----:B0-----:R-:W-:-:S04]  /*a9e0*/  IMAD.WIDE.U32 R2, R5, R12, R18 ;  /* 0x0000000c05027225 */ /* 0x001fc800078e0012 */
[----:B------:R-:W-:Y:S01]  /*a9f0*/  IMAD R5, R5, R13, R0 ;  /* 0x0000000d05057224 */ /* 0x000fe200078e0200 */
[----:B------:R-:W-:Y:S02]  /*aa00*/  I2FP.F32.U32 R0, R20 ;  /* 0x0000001400007245 */ /* 0x000fe40000201000 */
[----:B------:R-:W0:Y:S01]  /*aa10*/  LDC R24, c[0x0][0x658] ;  /* 0x00019600ff187b82 */ /* 0x000e220000000800 */
[----:B------:R-:W-:Y:S01]  /*aa20*/  IMAD.IADD R3, R3, 0x1, R5 ;  /* 0x0000000103037824 */ /* 0x000fe200078e0205 */
[----:B----4-:R-:W-:Y:S01]  /*aa30*/  ISETP.NE.U32.AND P0, PT, R26, RZ, PT ;  /* 0x000000ff1a00720c */ /* 0x010fe20003f05070 */
[----:B------:R-:W-:Y:S01]  /*aa40*/  FMUL R0, R0, UR4 ;  /* 0x0000000400007c20 */ /* 0x000fe20008400000 */
[----:B------:R-:W-:Y:S02]  /*aa50*/  IMAD.MOV.U32 R5, RZ, RZ, -0x1 ;  /* 0xffffffffff057424 */ /* 0x000fe400078e00ff */
[----:B------:R-:W-:Y:S01]  /*aa60*/  ISETP.NE.AND.EX P0, PT, R27, RZ, PT, P0 ;  /* 0x000000ff1b00720c */ /* 0x000fe20003f05300 */
[----:B------:R3:W4:Y:S01]  /*aa70*/  F2I.U32.TRUNC.NTZ R12, R0 ;  /* 0x00000000000c7305 */ /* 0x000722000020f000 */
[----:B------:R-:W3:Y:S01]  /*aa80*/  LDC R15, c[0x0][0x148] ;  /* 0x00005200ff0f7b82 */ /* 0x000ee20000000800 */
[----:B-1----:R-:W-:-:S02]  /*aa90*/  SHF.R.U64 R10, R2, R4, R3 ;  /* 0x00000004020a7219 */ /* 0x002fc40000001203 */
[----:B------:R-:W-:-:S05]  /*aaa0*/  SHF.R.U32.HI R3, RZ, R4, R3 ;  /* 0x00000004ff037219 */ /* 0x000fca0000011603 */
[----:B------:R-:W1:Y:S01]  /*aab0*/  LDC R14, c[0x0][0x600] ;  /* 0x00018000ff0e7b82 */ /* 0x000e620000000800 */
[-CC-:B--2---:R-:W-:Y:S02]  /*aac0*/  SHF.R.U64 R8, R10, R6.reuse, R3.reuse ;  /* 0x000000060a087219 */ /* 0x184fe40000001203 */
[----:B------:R-:W-:-:S05]  /*aad0*/  SHF.R.U32.HI R3, RZ, R6, R3 ;  /* 0x00000006ff037219 */ /* 0x000fca0000011603 */
[----:B------:R-:W2:Y:S01]  /*aae0*/  LDC R21, c[0x0][0x648] ;  /* 0x00019200ff157b82 */ /* 0x000ea20000000800 */
[-CC-:B0-----:R-:W-:Y:S02]  /*aaf0*/  SHF.R.U64 R13, R8, R24.reuse, R3.reuse ;  /* 0x00000018080d7219 */ /* 0x181fe40000001203 */
[-C--:B------:R-:W-:Y:S02]  /*ab00*/  SHF.L.U32 R5, R5, R24.reuse, RZ ;  /* 0x0000001805057219 */ /* 0x080fe400000006ff */
[-C--:B------:R-:W-:Y:S01]  /*ab10*/  SHF.R.U32.HI R3, RZ, R24.reuse, R3 ;  /* 0x00000018ff037219 */ /* 0x080fe20000011603 */
[----:B------:R-:W-:Y:S01]  /*ab20*/  IMAD.MOV.U32 R2, RZ, RZ, R13 ;  /* 0x000000ffff027224 */ /* 0x000fe200078e000d */
[----:B------:R-:W-:Y:S01]  /*ab30*/  SHF.L.U32 R24, R7, R24, RZ ;  /* 0x0000001807187219 */ /* 0x000fe200000006ff */
[----:B------:R-:W0:Y:S01]  /*ab40*/  LDC R25, c[0x0][0x638] ;  /* 0x00018e00ff197b82 */ /* 0x000e220000000800 */
[----:B------:R-:W-:-:S07]  /*ab50*/  LOP3.LUT R19, RZ, R5, RZ, 0x33, !PT ;  /* 0x00000005ff137212 */ /* 0x000fce00078e33ff */
[----:B------:R-:W0:Y:S01]  /*ab60*/  LDC R28, c[0x0][0x610] ;  /* 0x00018400ff1c7b82 */ /* 0x000e220000000800 */
[----:B----4-:R-:W-:Y:S05]  /*ab70*/  @!P0 BRA `(.L_x_257) ;  /* 0x0000000000288947 */ /* 0x010fea0003800000 */
[----:B---3--:R-:W3:Y:S02]  /*ab80*/  LDC R0, c[0x0][0x64c] ;  /* 0x00019300ff007b82 */ /* 0x008ee40000000800 */
[----:B---3--:R-:W-:-:S05]  /*ab90*/  IADD3 R7, P0, R13, R0, RZ ;  /* 0x000000000d077210 */ /* 0x008fca0007f1e0ff */
        /* <DEDUP_REMOVED lines=8> */
.L_x_257:
[----:B------:R-:W4:Y:S01]  /*ac20*/  LDC R4, c[0x0][0x65c] ;  /* 0x00019700ff047b82 */ /* 0x000f220000000800 */
[----:B--23--:R-:W-:Y:S01]  /*ac30*/  SHF.R.U64 R0, R2, R21, R3 ;  /* 0x0000001502007219 */ /* 0x00cfe20000001203 */
[----:B-1----:R-:W-:Y:S01]  /*ac40*/  VIADD R3, R14, 0xffffffff ;  /* 0xffffffff0e037836 */ /* 0x002fe20000000000 */
[----:B------:R-:W-:Y:S01]  /*ac50*/  LOP3.LUT R19, R8, R19, RZ, 0xc0, !PT ;  /* 0x0000001308137212 */ /* 0x000fe200078ec0ff */
[----:B------:R-:W-:Y:S02]  /*ac60*/  IMAD.MOV R12, RZ, RZ, -R12 ;  /* 0x000000ffff0c7224 */ /* 0x000fe400078e0a0c */
[----:B------:R-:W-:Y:S01]  /*ac70*/  IMAD.MOV R2, RZ, RZ, -R0 ;  /* 0x000000ffff027224 */ /* 0x000fe200078e0a00 */
[----:B------:R-:W-:Y:S01]  /*ac80*/  LOP3.LUT R3, R10, R3, RZ, 0xc0, !PT ;  /* 0x000000030a037212 */ /* 0x000fe200078ec0ff */
[----:B------:R-:W-:Y:S02]  /*ac90*/  IMAD R19, R24, R0, R19 ;  /* 0x0000000018137224 */ /* 0x000fe400078e0213 */
[----:B0-----:R-:W-:-:S04]  /*aca0*/  IMAD R0, R2, R25, R13 ;  /* 0x0000001902007224 */ /* 0x001fc800078e020d */
[----:B------:R-:W-:Y:S01]  /*acb0*/  IMAD R2, R0, R14, R3 ;  /* 0x0000000e00027224 */ /* 0x000fe200078e0203 */
[----:B----4-:R-:W-:Y:S01]  /*acc0*/  ISETP.NE.AND P0, PT, R4, 0x1, PT ;  /* 0x000000010400780c */ /* 0x010fe20003f05270 */
[----:B------:R-:W-:-:S05]  /*acd0*/  IMAD.MOV.U32 R4, RZ, RZ, 0x1 ;  /* 0x00000001ff047424 */ /* 0x000fca00078e00ff */
[----:B------:R-:W-:-:S07]  /*ace0*/  PRMT R0, R4, 0x7610, R0 ;  /* 0x0000761004007816 */ /* 0x000fce0000000000 */
[----:B------:R-:W-:-:S04]  /*acf0*/  @P0 IMAD R22, R15, R12, R20 ;  /* 0x0000000c0f160224 */ /* 0x000fc800078e0214 */
[----:B------:R-:W-:-:S05]  /*ad00*/  IMAD R19, R19, R28, R22 ;  /* 0x0000001c13137224 */ /* 0x000fca00078e0216 */
[----:B------:R-:W-:Y:S02]  /*ad10*/  SEL R22, R2, R19, !P0 ;  /* 0x0000001302167207 */ /* 0x000fe40004000000 */
[----:B------:R-:W-:Y:S01]  /*ad20*/  SEL R19, R19, R2, !P0 ;  /* 0x0000000213137207 */ /* 0x000fe20004000000 */
[----:B------:R-:W-:-:S07]  /*ad30*/  IMAD.MOV.U32 R2, RZ, RZ, R11 ;  /* 0x000000ffff027224 */ /* 0x000fce00078e000b */
.L_x_255:
[----:B------:R-:W-:Y:S02]  /*ad40*/  LOP3.LUT P0, RZ, R0, 0xff, RZ, 0xc0, !PT ;  /* 0x000000ff00ff7812 */ /* 0x000fe4000780c0ff */
[----:B------:R-:W-:-:S11]  /*ad50*/  LOP3.LUT R147, R147, 0x1, RZ, 0x3c, !PT ;  /* 0x0000000193937812 */ /* 0x000fd600078e3cff */
[----:B------:R-:W-:Y:S05]  /*ad60*/  @P0 BRA `(.L_x_258) ;  /* 0xffffff6400c00947 */ /* 0x000fea000383ffff */
[----:B------:R-:W-:Y:S05]  /*ad70*/  EXIT ;  /* 0x000000000000794d */ /* 0x000fea0003800000 */
.L_x_13:
[----:B------:R-:W-:-:S08]  /*ad80*/  ISETP.NE.AND P0, PT, R0, RZ, PT ;  /* 0x000000ff0000720c */ /* 0x000fd00003f05270 */
[----:B0-----:R-:W0:-:S00]  /*ad90*/  USETMAXREG.DEALLOC.CTAPOOL 0x28 ;  /* 0x00000028000079c8 */ /* 0x001e0000080e0500 */
[----:B------:R-:W-:Y:S05]  /*ada0*/  @P0 EXIT ;  /* 0x000000000000094d */ /* 0x000fea0003800000 */
[----:B0-----:R-:W-:Y:S01]  /*adb0*/  LOP3.LUT P0, RZ, R8, 0xff, RZ, 0xc0, !PT ;  /* 0x000000ff08ff7812 */ /* 0x001fe2000780c0ff */
[----:B------:R-:W-:Y:S02]  /*adc0*/  IMAD.MOV.U32 R0, RZ, RZ, 0x1 ;  /* 0x00000001ff007424 */ /* 0x000fe400078e00ff */
[----:B------:R-:W-:-:S10]  /*add0*/  IMAD.MOV.U32 R7, RZ, RZ, RZ ;  /* 0x000000ffff077224 */ /* 0x000fd400078e00ff */
[----:B------:R-:W-:Y:S05]  /*ade0*/  @!P0 BRA `(.L_x_259) ;  /* 0x0000000c001c8947 */ /* 0x000fea0003800000 */
[----:B------:R-:W-:Y:S01]  /*adf0*/  LOP3.LUT P0, RZ, R4, 0x1f, RZ, 0xc0, !PT ;  /* 0x0000001f04ff7812 */ /* 0x000fe2000780c0ff */
[----:B------:R-:W-:Y:S01]  /*ae00*/  ULDC UR5, c[0x0][0x658] ;  /* 0x0001960000057ab9 */ /* 0x000fe20000000800 */
[----:B------:R-:W-:Y:S01]  /*ae10*/  UMOV UR6, 0xffffffff ;  /* 0xffffffff00067882 */ /* 0x000fe20000000000 */
[----:B------:R-:W-:Y:S01]  /*ae20*/  BSSY B0, `(.L_x_259) ;  /* 0x00000c3000007945 */ /* 0x000fe20003800000 */
[----:B------:R-:W-:Y:S01]  /*ae30*/  USHF.L.U32 UR6, UR6, UR5, URZ ;  /* 0x0000000506067299 */ /* 0x000fe2000800063f */
[C---:B------:R-:W-:Y:S01]  /*ae40*/  ISETP.NE.AND P2, PT, R3.reuse, RZ, PT ;  /* 0x000000ff0300720c */ /* 0x040fe20003f45270 */
[----:B------:R-:W-:Y:S01]  /*ae50*/  IMAD.MOV.U32 R8, RZ, RZ, 0x1 ;  /* 0x00000001ff087424 */ /* 0x000fe200078e00ff */
[----:B------:R-:W-:Y:S01]  /*ae60*/  ISETP.NE.OR P0, PT, R3, RZ, !P0 ;  /* 0x000000ff0300720c */ /* 0x000fe20004705670 */
[----:B------:R-:W-:Y:S01]  /*ae70*/  IMAD.MOV.U32 R0, RZ, RZ, 0x1 ;  /* 0x00000001ff007424 */ /* 0x000fe200078e00ff */
[----:B------:R-:W-:Y:S01]  /*ae80*/  LOP3.LUT R6, R16, 0x2, RZ, 0xfc, !PT ;  /* 0x0000000210067812 */ /* 0x000fe200078efcff */
[----:B------:R-:W-:Y:S01]  /*ae90*/  IMAD.MOV.U32 R7, RZ, RZ, RZ ;  /* 0x000000ffff077224 */ /* 0x000fe200078e00ff */
[----:B------:R-:W-:Y:S01]  /*aea0*/  ULDC UR4, c[0x0][0x600] ;  /* 0x0001800000047ab9 */ /* 0x000fe20000000800 */
[----:B------:R-:W-:Y:S01]  /*aeb0*/  UMOV UR7, 0x1 ;  /* 0x0000000100077882 */ /* 0x000fe20000000000 */
[----:B------:R-:W-:-:S02]  /*aec0*/  UIADD3 UR19, UR38, 0x1, URZ ;  /* 0x0000000126137890 */ /* 0x000fc4000fffe03f */
[----:B------:R-:W-:Y:S02]  /*aed0*/  UIADD3 UR15, UR4, -0x1, URZ ;  /* 0xffffffff040f7890 */ /* 0x000fe4000fffe03f */
[----:B------:R-:W-:Y:S02]  /*aee0*/  USHF.L.U32 UR17, UR7, UR5, URZ ;  /* 0x0000000507117299 */ /* 0x000fe4000800063f */
[----:B------:R-:W-:Y:S01]  /*aef0*/  ULOP3.LUT UR16, URZ, UR6, URZ, 0x33, !UPT ;  /* 0x000000063f107292 */ /* 0x000fe2000f8e333f */
[----:B------:R-:W-:-:S11]  /*af00*/  ULDC.64 UR20, c[0x0][0x198] ;  /* 0x0000660000147ab9 */ /* 0x000fd60000000a00 */
.L_x_271:
[----:B------:R-:W-:-:S03]  /*af10*/  UMOV UR4, 0xffffffff ;  /* 0xffffffff00047882 */ /* 0x000fc60000000000 */
[----:B------:R-:W-:Y:S05]  /*af20*/  BRA.DIV UR4, `(.L_x_260) ;  /* 0x0000001204287947 */ /* 0x000fea000b800000 */
[----:B------:R-:W-:-:S13]  /*af30*/  ELECT P6, URZ, PT ;  /* 0x00000000003f782f */ /* 0x000fda00038c0000 */
.L_x_286:
[----:B------:R-:W0:Y:S01]  /*af40*/  LDC R3, c[0x0][0x28c] ;  /* 0x0000a300ff037b82 */ /* 0x000e220000000800 */
[----:B------:R-:W-:Y:S01]  /*af50*/  BSSY B1, `(.L_x_261) ;  /* 0x0000037000017945 */ /* 0x000fe20003800000 */
[----:B0-----:R-:W-:-:S13]  /*af60*/  ISETP.LT.OR P6, PT, R3, 0x1, !P6 ;  /* 0x000000010300780c */ /* 0x001fda00077c1670 */
[----:B------:R-:W-:Y:S05]  /*af70*/  @P6 BRA `(.L_x_262) ;  /* 0x0000000000d06947 */ /* 0x000fea0003800000 */
[----:B------:R-:W-:Y:S02]  /*af80*/  IMAD R22, R22, 0xe0, RZ ;  /* 0x000000e016167824 */ /* 0x000fe400078e02ff */
[----:B------:R-:W-:Y:S02]  /*af90*/  IMAD.SHL.U32 R19, R19, 0x40, RZ ;  /* 0x0000004013137824 */ /* 0x000fe400078e00ff */
[----:B------:R-:W-:Y:S02]  /*afa0*/  IMAD.MOV.U32 R12, RZ, RZ, RZ ;  /* 0x000000ffff0c7224 */ /* 0x000fe400078e00ff */
[----:B------:R-:W-:Y:S02]  /*afb0*/  IMAD.U32 R13, RZ, RZ, UR19 ;  /* 0x00000013ff0d7e24 */ /* 0x000fe4000f8e00ff */
[----:B------:R-:W-:Y:S02]  /*afc0*/  IMAD.MOV.U32 R3, RZ, RZ, R0 ;  /* 0x000000ffff037224 */ /* 0x000fe400078e0000 */
[----:B------:R-:W-:-:S07]  /*afd0*/  IMAD.MOV.U32 R4, RZ, RZ, R7 ;  /* 0x000000ffff047224 */ /* 0x000fce00078e0007 */
.L_x_266:
[----:B------:R-:W0:Y:S01]  /*afe0*/  S2R R10, SR_CgaCtaId ;  /* 0x00000000000a7919 */ /* 0x000e220000008800 */
[----:B------:R-:W-:Y:S01]  /*aff0*/  MOV R5, 0x400 ;  /* 0x0000040000057802 */ /* 0x000fe20000000f00 */
[----:B------:R-:W1:Y:S03]  /*b000*/  @!P2 LDC R9, c[0x0][0x500] ;  /* 0x00014000ff09ab82 */ /* 0x000e660000000800 */
[----:B0-----:R-:W-:Y:S02]  /*b010*/  LEA R11, R10, R5, 0x18 ;  /* 0x000000050a0b7211 */ /* 0x001fe400078ec0ff */
[----:B------:R-:W-:-:S03]  /*b020*/  SHF.L.U32 R5, R3, 0x1f, RZ ;  /* 0x0000001f03057819 */ /* 0x000fc600000006ff */
[----:B------:R-:W-:-:S04]  /*b030*/  IMAD R10, R4, 0x8, R11 ;  /* 0x00000008040a7824 */ /* 0x000fc800078e020b */
[----:B------:R-:W0:Y:S02]  /*b040*/  SYNCS.PHASECHK.TRANS64.TRYWAIT P1, [R10+URZ+0x30], R5 ;  /* 0x000030050a0075a7 */ /* 0x000e24000802017f */
[----:B01----:R-:W-:Y:S05]  /*b050*/  @!P1 BRA `(.L_x_263) ;  /* 0x0000000c00fc9947 */ /* 0x003fea0003800000 */
.L_x_287:
[----:B0-----:R-:W-:Y:S01]  /*b060*/  PRMT R5, R6, 0x9910, RZ ;  /* 0x0000991006057816 */ /* 0x001fe200000000ff */
[----:B------:R0:W-:Y:S03]  /*b070*/  @!P2 SYNCS.ARRIVE.TRANS64 RZ, [R10+URZ], R9 ;  /* 0x000000090affa9a7 */ /* 0x0001e6000800003f */
[----:B------:R-:W-:-:S13]  /*b080*/  ISETP.NE.AND P1, PT, R5, 0x2, PT ;  /* 0x000000020500780c */ /* 0x000fda0003f25270 */
[----:B0-----:R-:W-:Y:S05]  /*b090*/  @P1 BRA `(.L_x_264) ;  /* 0x0000000000041947 */ /* 0x001fea0003800000 */
[----:B------:R-:W-:Y:S01]  /*b0a0*/  BPT.TRAP 0x1 ;  /* 0x000000040000795c */ /* 0x000fe20000300000 */
.L_x_264:
[----:B------:R-:W-:Y:S05]  /*b0b0*/  @P0 BRA `(.L_x_265) ;  /* 0x0000000000040947 */ /* 0x000fea0003800000 */
[----:B------:R-:W-:Y:S01]  /*b0c0*/  BPT.TRAP 0x1 ;  /* 0x000000040000795c */ /* 0x000fe20000300000 */
.L_x_265:
[--C-:B------:R-:W-:Y:S01]  /*b0d0*/  IMAD R5, R4, 0x2000, R11.reuse ;  /* 0x0000200004057824 */ /* 0x100fe200078e020b */
[----:B------:R-:W-:Y:S01]  /*b0e0*/  R2UR UR9, R10 ;  /* 0x000000000a0972ca */ /* 0x000fe200000e0000 */
[C---:B------:R-:W-:Y:S01]  /*b0f0*/  IMAD R11, R4.reuse, 0x7000, R11 ;  /* 0x00007000040b7824 */ /* 0x040fe200078e020b */
[----:B------:R-:W-:Y:S01]  /*b100*/  UIADD3 UR4, UP0, UR20, 0xf0, URZ ;  /* 0x000000f014047890 */ /* 0x000fe2000ff1e03f */
[----:B------:R-:W-:Y:S01]  /*b110*/  VIADD R13, R13, 0xffffffff ;  /* 0xffffffff0d0d7836 */ /* 0x000fe20000000000 */
[----:B------:R-:W-:Y:S01]  /*b120*/  R2UR UR5, R5 ;  /* 0x00000000050572ca */ /* 0x000fe200000e0000 */
[----:B------:R-:W-:Y:S01]  /*b130*/  UIADD3 UR22, UP1, UR20, 0x1f0, URZ ;  /* 0x000001f014167890 */ /* 0x000fe2000ff3e03f */
[----:B------:R-:W-:Y:S01]  /*b140*/  R2UR UR8, R11 ;  /* 0x000000000b0872ca */ /* 0x000fe200000e0000 */
[----:B------:R-:W-:Y:S01]  /*b150*/  VIADD R4, R4, 0x1 ;  /* 0x0000000104047836 */ /* 0x000fe20000000000 */
[----:B------:R-:W-:Y:S01]  /*b160*/  R2UR UR11, R19 ;  /* 0x00000000130b72ca */ /* 0x000fe200000e0000 */
[----:B------:R-:W-:Y:S01]  /*b170*/  UIADD3.X UR23, URZ, UR21, URZ, UP1, !UPT ;  /* 0x000000153f177290 */ /* 0x000fe20008ffe43f */
[----:B------:R-:W-:Y:S01]  /*b180*/  R2UR UR10, R12 ;  /* 0x000000000c0a72ca */ /* 0x000fe200000e0000 */
[----:B------:R-:W-:Y:S01]  /*b190*/  UMOV UR6, 0x0 ;  /* 0x0000000000067882 */ /* 0x000fe20000000000 */
[----:B------:R-:W-:Y:S01]  /*b1a0*/  R2UR UR12, R2 ;  /* 0x00000000020c72ca */ /* 0x000fe200000e0000 */
[----:B------:R-:W-:Y:S01]  /*b1b0*/  UMOV UR7, 0x10000000 ;  /* 0x1000000000077882 */ /* 0x000fe20000000000 */
[----:B------:R-:W-:Y:S01]  /*b1c0*/  R2UR UR18, R22 ;  /* 0x00000000161272ca */ /* 0x000fe200000e0000 */
[----:B------:R-:W-:Y:S01]  /*b1d0*/  VIADD R12, R12, 0x40 ;  /* 0x000000400c0c7836 */ /* 0x000fe20000000000 */
[----:B------:R-:W-:Y:S01]  /*b1e0*/  ISETP.GT.AND P3, PT, R13, 0x1, PT ;  /* 0x000000010d00780c */ /* 0x000fe20003f64270 */
[----:B------:R-:W-:Y:S01]  /*b1f0*/  UIADD3 UR13, UR5, 0x180, URZ ;  /* 0x00000180050d7890 */ /* 0x000fe2000fffe03f */
[----:B------:R-:W-:Y:S01]  /*b200*/  ISETP.NE.AND P1, PT, R4, 0x6, PT ;  /* 0x000000060400780c */ /* 0x000fe20003f25270 */
[----:B------:R-:W-:-:S02]  /*b210*/  UIADD3.X UR5, URZ, UR21, URZ, UP0, !UPT ;  /* 0x000000153f057290 */ /* 0x000fc400087fe43f */
[----:B------:R-:W-:Y:S01]  /*b220*/  UIADD3 UR14, UR8, 0xc180, URZ ;  /* 0x0000c180080e7890 */ /* 0x000fe2000fffe03f */
[----:B------:R-:W-:Y:S02]  /*b230*/  SEL R10, RZ, 0x1, P1 ;  /* 0x00000001ff0a7807 */ /* 0x000fe40000800000 */
[----:B------:R-:W-:Y:S01]  /*b240*/  UMOV UR8, UR13 ;  /* 0x0000000d00087c82 */ /* 0x000fe20008000000 */
[----:B------:R-:W-:Y:S02]  /*b250*/  SEL R4, R4, RZ, P1 ;  /* 0x000000ff04047207 */ /* 0x000fe40000800000 */
[----:B------:R-:W-:Y:S01]  /*b260*/  LOP3.LUT R3, R3, R10, RZ, 0x3c, !PT ;  /* 0x0000000a03037212 */ /* 0x000fe200078e3cff */
[----:B------:R0:W-:Y:S02]  /*b270*/  UTMALDG.3D [UR8], [UR4], desc[UR6] ;  /* 0x00000608040075b4 */ /* 0x0001e40008011000 */
[----:B0-----:R-:W-:Y:S01]  /*b280*/  UMOV UR8, UR14 ;  /* 0x0000000e00087c82 */ /* 0x001fe20008000000 */
[----:B------:R-:W-:-:S02]  /*b290*/  UMOV UR11, UR18 ;  /* 0x00000012000b7c82 */ /* 0x000fc40008000000 */
[----:B------:R0:W-:Y:S02]  /*b2a0*/  UTMALDG.3D [UR8], [UR22], desc[UR6] ;  /* 0x00000608160075b4 */ /* 0x0001e40008011000 */
[----:B0-----:R-:W-:Y:S05]  /*b2b0*/  @P3 BRA `(.L_x_266) ;  /* 0xfffffffc00483947 */ /* 0x001fea000383ffff */
.L_x_262:
[----:B------:R-:W-:Y:S05]  /*b2c0*/  BSYNC B1 ;  /* 0x0000000000017941 */ /* 0x000fea0003800000 */
.L_x_261:
[----:B------:R-:W2:Y:S01]  /*b2d0*/  LDL.64 R10, [R1] ;  /* 0x00000000010a7983 */ /* 0x000ea20000100a00 */
[----:B------:R-:W-:Y:S01]  /*b2e0*/  LOP3.LUT P4, RZ, R8, 0xff, RZ, 0xc0, !PT ;  /* 0x000000ff08ff7812 */ /* 0x000fe2000788c0ff */
[----:B------:R-:W-:Y:S01]  /*b2f0*/  VIADD R4, R7, UR38 ;  /* 0x0000002607047c36 */ /* 0x000fe20008000000 */
[----:B------:R-:W-:Y:S01]  /*b300*/  ULDC.64 UR4, c[0x0][0x650] ;  /* 0x0001940000047ab9 */ /* 0x000fe20000000a00 */
[----:B------:R-:W-:Y:S01]  /*b310*/  IMAD.U32 R7, RZ, RZ, UR38 ;  /* 0x00000026ff077e24 */ /* 0x000fe2000f8e00ff */
[----:B------:R-:W-:Y:S01]  /*b320*/  UISETP.GE.U32.AND UP0, UPT, UR38, 0x6, UPT ;  /* 0x000000062600788c */ /* 0x000fe2000bf06070 */
[----:B------:R-:W-:Y:S01]  /*b330*/  BSSY B1, `(.L_x_267) ;  /* 0x000006f000017945 */ /* 0x000fe20003800000 */
[----:B------:R-:W-:Y:S01]  /*b340*/  ISETP.GT.U32.AND P1, PT, R4, 0x5, PT ;  /* 0x000000050400780c */ /* 0x000fe20003f24070 */
[----:B------:R-:W-:Y:S01]  /*b350*/  IMAD.MOV.U32 R19, RZ, RZ, -0x1 ;  /* 0xffffffffff137424 */ /* 0x000fe200078e00ff */
[----:B------:R-:W-:Y:S01]  /*b360*/  PRMT R8, RZ, 0x7610, R8 ;  /* 0x00007610ff087816 */ /* 0x000fe20000000008 */
[----:B------:R-:W-:Y:S01]  /*b370*/  IMAD.MOV.U32 R22, RZ, RZ, -0x1 ;  /* 0xffffffffff167424 */ /* 0x000fe200078e00ff */
[----:B------:R-:W-:-:S02]  /*b380*/  ISETP.LT.U32.AND P1, PT, R7, 0x6, P1 ;  /* 0x000000060700780c */ /* 0x000fc40000f21070 */
[----:B------:R-:W-:Y:S01]  /*b390*/  PLOP3.LUT P3, PT, PT, PT, UP0, 0x80, 0x0 ;  /* 0x000000000000781c */ /* 0x000fe20003f6f008 */
[----:B------:R-:W0:Y:S01]  /*b3a0*/  @P4 S2R R3, SR_CgaCtaId ;  /* 0x0000000000034919 */ /* 0x000e220000008800 */
[----:B------:R-:W-:-:S04]  /*b3b0*/  @P4 MOV R2, 0x400 ;  /* 0x0000040000024802 */ /* 0x000fc80000000f00 */
[----:B0-----:R-:W-:Y:S01]  /*b3c0*/  @P4 LEA R5, R3, R2, 0x18 ;  /* 0x0000000203054211 */ /* 0x001fe200078ec0ff */
[----:B------:R-:W-:-:S03]  /*b3d0*/  IMAD.WIDE.U32 R2, R4, -0x55555555, RZ ;  /* 0xaaaaaaab04027825 */ /* 0x000fc600078e00ff */
[----:B------:R0:W-:Y:S01]  /*b3e0*/  @P4 SYNCS.ARRIVE.TRANS64.A1T0 RZ, [R5+URZ+0x98], RZ ;  /* 0x000098ff05ff49a7 */ /* 0x0001e2000810003f */
[----:B------:R-:W-:Y:S01]  /*b3f0*/  IMAD.MOV.U32 R2, RZ, RZ, -0x1 ;  /* 0xffffffffff027424 */ /* 0x000fe200078e00ff */
[----:B0-----:R-:W-:Y:S02]  /*b400*/  SHF.R.U32.HI R5, RZ, 0x2, R3 ;  /* 0x00000002ff057819 */ /* 0x001fe40000011603 */
[----:B------:R-:W-:-:S03]  /*b410*/  SEL R3, RZ, 0x1, !P1 ;  /* 0x00000001ff037807 */ /* 0x000fc60004800000 */
[----:B------:R-:W-:Y:S01]  /*b420*/  IMAD R7, R5, -0x6, R4 ;  /* 0xfffffffa05077824 */ /* 0x000fe200078e0204 */
[----:B------:R-:W-:Y:S02]  /*b430*/  LOP3.LUT R0, R0, R3, RZ, 0x3c, !PT ;  /* 0x0000000300007212 */ /* 0x000fe400078e3cff */
[----:B------:R-:W-:Y:S02]  /*b440*/  PRMT R3, RZ, 0x7610, R3 ;  /* 0x00007610ff037816 */ /* 0x000fe40000000003 */
[----:B------:R-:W-:Y:S02]  /*b450*/  @P3 LOP3.LUT R0, R0, 0x1, R5, 0x78, !PT ;  /* 0x0000000100003812 */ /* 0x000fe400078e7805 */
[----:B--2---:R-:W-:-:S04]  /*b460*/  IADD3 R18, P4, R18, R10, RZ ;  /* 0x0000000a12127210 */ /* 0x004fc80007f9e0ff */
[----:B------:R-:W-:Y:S01]  /*b470*/  ISETP.GE.U32.AND P1, PT, R18, UR4, PT ;  /* 0x0000000412007c0c */ /* 0x000fe2000bf26070 */
[----:B------:R-:W-:-:S05]  /*b480*/  IMAD.X R17, R17, 0x1, R23, P4 ;  /* 0x0000000111117824 */ /* 0x000fca00020e0617 */
[----:B------:R-:W-:-:S13]  /*b490*/  ISETP.GE.U32.AND.EX P1, PT, R17, UR5, PT, P1 ;  /* 0x0000000511007c0c */ /* 0x000fda000bf26110 */
[----:B------:R-:W-:Y:S05]  /*b4a0*/  @P1 BRA `(.L_x_268) ;  /* 0x00000004005c1947 */ /* 0x000fea0003800000 */
[----:B------:R-:W0:Y:S01]  /*b4b0*/  S2R R11, SR_CTAID.X ;  /* 0x00000000000b7919 */ /* 0x000e220000002500 */
[----:B------:R-:W-:Y:S01]  /*b4c0*/  ULDC.64 UR4, c[0x0][0x628] ;  /* 0x00018a0000047ab9 */ /* 0x000fe20000000a00 */
[----:B------:R-:W1:Y:S01]  /*b4d0*/  LDC R12, c[0x0][0x144] ;  /* 0x00005100ff0c7b82 */ /* 0x000e620000000800 */
[----:B------:R-:W-:Y:S01]  /*b4e0*/  ISETP.NE.U32.AND P1, PT, RZ, UR4, PT ;  /* 0x00000004ff007c0c */ /* 0x000fe2000bf25070 */
[----:B------:R-:W2:Y:S01]  /*b4f0*/  S2R R9, SR_CTAID.Y ;  /* 0x0000000000097919 */ /* 0x000ea20000002600 */
[----:B------:R-:W-:Y:S01]  /*b500*/  ULDC UR6, c[0x0][0x150] ;  /* 0x0000540000067ab9 */ /* 0x000fe20000000800 */
[----:B------:R-:W-:Y:S01]  /*b510*/  ULDC UR7, c[0x0][0x630] ;  /* 0x00018c0000077ab9 */ /* 0x000fe20000000800 */
[----:B------:R-:W-:Y:S01]  /*b520*/  ISETP.NE.AND.EX P1, PT, RZ, UR5, PT, P1 ;  /* 0x00000005ff007c0c */ /* 0x000fe2000bf25310 */
[----:B------:R-:W-:Y:S01]  /*b530*/  IMAD.MOV.U32 R2, RZ, RZ, R18 ;  /* 0x000000ffff027224 */ /* 0x000fe200078e0012 */
[----:B0-----:R-:W-:-:S05]  /*b540*/  I2FP.F32.U32 R3, R11 ;  /* 0x0000000b00037245 */ /* 0x001fca0000201000 */
[----:B------:R-:W-:Y:S01]  /*b550*/  FMUL R14, R3, UR6 ;  /* 0x00000006030e7c20 */ /* 0x000fe20008400000 */
[----:B------:R-:W-:-:S05]  /*b560*/  IMAD.MOV.U32 R3, RZ, RZ, R17 ;  /* 0x000000ffff037224 */ /* 0x000fca00078e0011 */
[----:B--2---:R-:W-:Y:S05]  /*b570*/  @!P1 BRA `(.L_x_269) ;  /* 0x0000000000289947 */ /* 0x004fea0003800000 */
[----:B------:R-:W-:Y:S02]  /*b580*/  ULDC UR6, c[0x0][0x634] ;  /* 0x00018d0000067ab9 */ /* 0x000fe40000000800 */
[----:B------:R-:W-:-:S05]  /*b590*/  IADD3 R3, P1, R18, UR6, RZ ;  /* 0x0000000612037c10 */ /* 0x000fca000ff3e0ff */
[----:B------:R-:W-:-:S04]  /*b5a0*/  IMAD.X R13, RZ, RZ, R17, P1 ;  /* 0x000000ffff0d7224 */ /* 0x000fc800008e0611 */
[----:B------:R-:W-:-:S04]  /*b5b0*/  IMAD.WIDE.U32 R4, R13, UR4, RZ ;  /* 0x000000040d047c25 */ /* 0x000fc8000f8e00ff */
[----:B------:R-:W-:-:S04]  /*b5c0*/  IMAD.WIDE.U32 R4, P1, R3, UR5, R4 ;  /* 0x0000000503047c25 */ /* 0x000fc8000f820004 */
[----:B------:R-:W-:-:S04]  /*b5d0*/  IMAD.WIDE.U32 R2, R3, UR4, RZ ;  /* 0x0000000403027c25 */ /* 0x000fc8000f8e00ff */
[----:B------:R-:W-:Y:S01]  /*b5e0*/  IMAD.MOV.U32 R2, RZ, RZ, R5 ;  /* 0x000000ffff027224 */ /* 0x000fe200078e0005 */
[----:B------:R-:W-:Y:S01]  /*b5f0*/  IADD3 RZ, P3, R3, R4, RZ ;  /* 0x0000000403ff7210 */ /* 0x000fe20007f7e0ff */
[----:B------:R-:W-:-:S04]  /*b600*/  IMAD.X R3, RZ, RZ, RZ, P1 ;  /* 0x000000ffff037224 */ /* 0x000fc800008e06ff */
[----:B------:R-:W-:-:S08]  /*b610*/  IMAD.WIDE.U32.X R2, R13, UR5, R2, P3 ;  /* 0x000000050d027c25 */ /* 0x000fd000098e0402 */
.L_x_269:
[--C-:B------:R-:W-:Y:S01]  /*b620*/  SHF.R.U64 R10, R2, UR7, R3.reuse ;  /* 0x00000007020a7c19 */ /* 0x100fe20008001203 */
[----:B------:R-:W0:Y:S01]  /*b630*/  F2I.U32.TRUNC.NTZ R14, R14 ;  /* 0x0000000e000e7305 */ /* 0x000e22000020f000 */
[----:B------:R-:W-:Y:S01]  /*b640*/  SHF.R.U32.HI R2, RZ, UR7, R3 ;  /* 0x00000007ff027c19 */ /* 0x000fe20008011603 */
[----:B------:R-:W-:Y:S01]  /*b650*/  ULDC.64 UR4, c[0x0][0x620] ;  /* 0x0001880000047ab9 */ /* 0x000fe20000000a00 */
[----:B------:R-:W-:Y:S01]  /*b660*/  IADD3 R5, P1, RZ, -R10, RZ ;  /* 0x8000000aff057210 */ /* 0x000fe20007f3e0ff */
[----:B------:R-:W-:Y:S01]  /*b670*/  IMAD.MOV.U32 R3, RZ, RZ, R17 ;  /* 0x000000ffff037224 */ /* 0x000fe200078e0011 */
[----:B------:R-:W-:-:S03]  /*b680*/  ULDC.64 UR6, c[0x0][0x640] ;  /* 0x0001900000067ab9 */ /* 0x000fc60000000a00 */
[----:B------:R-:W-:Y:S01]  /*b690*/  IMAD.X R2, RZ, RZ, ~R2, P1 ;  /* 0x000000ffff027224 */ /* 0x000fe200008e0e02 */
[----:B------:R-:W-:-:S03]  /*b6a0*/  ISETP.NE.U32.AND P1, PT, RZ, UR6, PT ;  /* 0x00000006ff007c0c */ /* 0x000fc6000bf25070 */
[----:B------:R-:W-:Y:S01]  /*b6b0*/  IMAD R4, R2, UR4, RZ ;  /* 0x0000000402047c24 */ /* 0x000fe2000f8e02ff */
[----:B------:R-:W-:Y:S01]  /*b6c0*/  ISETP.NE.AND.EX P1, PT, RZ, UR7, PT, P1 ;  /* 0x00000007ff007c0c */ /* 0x000fe2000bf25310 */
[----:B------:R-:W-:-:S04]  /*b6d0*/  IMAD.MOV.U32 R2, RZ, RZ, R18 ;  /* 0x000000ffff027224 */ /* 0x000fc800078e0012 */
[----:B------:R-:W-:Y:S01]  /*b6e0*/  IMAD.WIDE.U32 R2, R5, UR4, R2 ;  /* 0x0000000405027c25 */ /* 0x000fe2000f8e0002 */
[----:B------:R-:W-:-:S03]  /*b6f0*/  ULDC UR4, c[0x0][0x618] ;  /* 0x0001860000047ab9 */ /* 0x000fc60000000800 */
[----:B------:R-:W-:Y:S01]  /*b700*/  IMAD R5, R5, UR5, R4 ;  /* 0x0000000505057c24 */ /* 0x000fe2000f8e0204 */
[----:B------:R-:W-:Y:S01]  /*b710*/  ULDC UR5, c[0x0][0x154] ;  /* 0x0000550000057ab9 */ /* 0x000fe20000000800 */
[----:B0-----:R-:W-:Y:S02]  /*b720*/  IMAD.MOV R4, RZ, RZ, -R14 ;  /* 0x000000ffff047224 */ /* 0x001fe400078e0a0e */
[----:B------:R-:W0:Y:S01]  /*b730*/  LDC R14, c[0x0][0x148] ;  /* 0x00005200ff0e7b82 */ /* 0x000e220000000800 */
[----:B------:R-:W-:Y:S02]  /*b740*/  IMAD.IADD R3, R3, 0x1, R5 ;  /* 0x0000000103037824 */ /* 0x000fe400078e0205 */
[----:B-1----:R-:W-:Y:S01]  /*b750*/  IMAD R11, R12, R4, R11 ;  /* 0x000000040c0b7224 */ /* 0x002fe200078e020b */
[----:B------:R-:W-:Y:S02]  /*b760*/  I2FP.F32.U32 R4, R9 ;  /* 0x0000000900047245 */ /* 0x000fe40000201000 */
[----:B------:R-:W-:-:S02]  /*b770*/  SHF.R.U64 R12, R2, UR4, R3 ;  /* 0x00000004020c7c19 */ /* 0x000fc40008001203 */
[----:B------:R-:W-:Y:S01]  /*b780*/  SHF.R.U32.HI R3, RZ, UR4, R3 ;  /* 0x00000004ff037c19 */ /* 0x000fe20008011603 */
[----:B------:R-:W-:Y:S01]  /*b790*/  FMUL R4, R4, UR5 ;  /* 0x0000000504047c20 */ /* 0x000fe20008400000 */
[----:B------:R-:W-:Y:S02]  /*b7a0*/  ULDC UR4, c[0x0][0x608] ;  /* 0x0001820000047ab9 */ /* 0x000fe40000000800 */
[--C-:B------:R-:W-:Y:S01]  /*b7b0*/  SHF.R.U64 R15, R12, UR4, R3.reuse ;  /* 0x000000040c0f7c19 */ /* 0x100fe20008001203 */
[----:B------:R1:W2:Y:S01]  /*b7c0*/  F2I.U32.TRUNC.NTZ R20, R4 ;  /* 0x0000000400147305 */ /* 0x0002a2000020f000 */
[----:B------:R-:W-:Y:S01]  /*b7d0*/  SHF.R.U32.HI R2, RZ, UR4, R3 ;  /* 0x00000004ff027c19 */ /* 0x000fe20008011603 */
[----:B------:R-:W-:-:S03]  /*b7e0*/  ULDC UR4, c[0x0][0x658] ;  /* 0x0001960000047ab9 */ /* 0x000fc60000000800 */
[--C-:B------:R-:W-:Y:S02]  /*b7f0*/  SHF.R.U64 R13, R15, UR4, R2.reuse ;  /* 0x000000040f0d7c19 */ /* 0x100fe40008001202 */
[----:B------:R-:W-:-:S03]  /*b800*/  SHF.R.U32.HI R19, RZ, UR4, R2 ;  /* 0x00000004ff137c19 */ /* 0x000fc60008011602 */
[----:B------:R-:W-:Y:S02]  /*b810*/  IMAD.MOV.U32 R2, RZ, RZ, R13 ;  /* 0x000000ffff027224 */ /* 0x000fe400078e000d */
[----:B------:R-:W-:Y:S01]  /*b820*/  IMAD.MOV.U32 R3, RZ, RZ, R19 ;  /* 0x000000ffff037224 */ /* 0x000fe200078e0013 */
[----:B-1----:R-:W-:Y:S06]  /*b830*/  @!P1 BRA `(.L_x_270) ;  /* 0x0000000000289947 */ /* 0x002fec0003800000 */
        /* <DEDUP_REMOVED lines=10> */
.L_x_270:
[----:B------:R-:W1:Y:S01]  /*b8e0*/  LDC R4, c[0x0][0x65c] ;  /* 0x00019700ff047b82 */ /* 0x000e620000000800 */
[----:B------:R-:W-:Y:S01]  /*b8f0*/  ULDC UR4, c[0x0][0x648] ;  /* 0x0001920000047ab9 */ /* 0x000fe20000000800 */
[----:B------:R-:W-:Y:S01]  /*b900*/  LOP3.LUT R15, R15, UR16, RZ, 0xc0, !PT ;  /* 0x000000100f0f7c12 */ /* 0x000fe2000f8ec0ff */
[----:B--2---:R-:W-:Y:S01]  /*b910*/  IMAD.MOV R20, RZ, RZ, -R20 ;  /* 0x000000ffff147224 */ /* 0x004fe200078e0a14 */
[----:B------:R-:W-:Y:S01]  /*b920*/  SHF.R.U64 R2, R2, UR4, R3 ;  /* 0x0000000402027c19 */ /* 0x000fe20008001203 */
[----:B------:R-:W-:Y:S01]  /*b930*/  ULDC UR4, c[0x0][0x638] ;  /* 0x00018e0000047ab9 */ /* 0x000fe20000000800 */
[----:B------:R-:W-:Y:S01]  /*b940*/  LOP3.LUT R12, R12, UR15, RZ, 0xc0, !PT ;  /* 0x0000000f0c0c7c12 */ /* 0x000fe2000f8ec0ff */
[----:B------:R-:W-:Y:S01]  /*b950*/  ULDC UR5, c[0x0][0x610] ;  /* 0x0001840000057ab9 */ /* 0x000fe20000000800 */
[----:B------:R-:W-:Y:S01]  /*b960*/  IMAD.MOV.U32 R3, RZ, RZ, 0x1 ;  /* 0x00000001ff037424 */ /* 0x000fe200078e00ff */
[----:B-1----:R-:W-:Y:S01]  /*b970*/  ISETP.NE.AND P1, PT, R4, 0x1, PT ;  /* 0x000000010400780c */ /* 0x002fe20003f25270 */
[----:B------:R-:W-:-:S02]  /*b980*/  IMAD.MOV R4, RZ, RZ, -R2 ;  /* 0x000000ffff047224 */ /* 0x000fc400078e0a02 */
[----:B------:R-:W-:Y:S02]  /*b990*/  IMAD R2, R2, UR17, R15 ;  /* 0x0000001102027c24 */ /* 0x000fe4000f8e020f */
[----:B------:R-:W-:Y:S01]  /*b9a0*/  IMAD R13, R4, UR4, R13 ;  /* 0x00000004040d7c24 */ /* 0x000fe2000f8e020d */
[----:B------:R-:W-:-:S07]  /*b9b0*/  ULDC UR4, c[0x0][0x600] ;  /* 0x0001800000047ab9 */ /* 0x000fce0000000800 */
[----:B0-----:R-:W-:-:S04]  /*b9c0*/  @P1 IMAD R11, R14, R20, R9 ;  /* 0x000000140e0b1224 */ /* 0x001fc800078e0209 */
[----:B------:R-:W-:Y:S02]  /*b9d0*/  IMAD R11, R2, UR5, R11 ;  /* 0x00000005020b7c24 */ /* 0x000fe4000f8e020b */
[----:B------:R-:W-:-:S05]  /*b9e0*/  IMAD R2, R13, UR4, R12 ;  /* 0x000000040d027c24 */ /* 0x000fca000f8e020c */
[----:B------:R-:W-:Y:S02]  /*b9f0*/  SEL R22, R2, R11, !P1 ;  /* 0x0000000b02167207 */ /* 0x000fe40004800000 */
[----:B------:R-:W-:Y:S01]  /*ba00*/  SEL R19, R11, R2, !P1 ;  /* 0x000000020b137207 */ /* 0x000fe20004800000 */
[----:B------:R-:W-:-:S07]  /*ba10*/  IMAD.MOV.U32 R2, RZ, RZ, R10 ;  /* 0x000000ffff027224 */ /* 0x000fce00078e000a */
.L_x_268:
[----:B------:R-:W-:Y:S05]  /*ba20*/  BSYNC B1 ;  /* 0x0000000000017941 */ /* 0x000fea0003800000 */
.L_x_267:
[----:B------:R-:W-:-:S13]  /*ba30*/  LOP3.LUT P1, RZ, R3, 0xff, RZ, 0xc0, !PT ;  /* 0x000000ff03ff7812 */ /* 0x000fda000782c0ff */
[----:B------:R-:W-:Y:S05]  /*ba40*/  @P1 BRA `(.L_x_271) ;  /* 0xfffffff400301947 */ /* 0x000fea000383ffff */
[----:B------:R-:W-:Y:S05]  /*ba50*/  BSYNC B0 ;  /* 0x0000000000007941 */ /* 0x000fea0003800000 */
.L_x_259:
[----:B------:R-:W-:-:S03]  /*ba60*/  UMOV UR4, 0xffffffff ;  /* 0xffffffff00047882 */ /* 0x000fc60000000000 */
[----:B------:R-:W-:Y:S05]  /*ba70*/  BRA.DIV UR4, `(.L_x_272) ;  /* 0x0000000604887947 */ /* 0x000fea000b800000 */
[----:B------:R-:W-:-:S13]  /*ba80*/  ELECT P6, URZ, PT ;  /* 0x00000000003f782f */ /* 0x000fda00038c0000 */
.L_x_290:
[----:B------:R-:W-:Y:S04]  /*ba90*/  BSSY B0, `(.L_x_273) ;  /* 0x000003d000007945 */ /* 0x000fe80003800000 */
[----:B------:R-:W-:Y:S05]  /*baa0*/  @!P6 BRA `(.L_x_274) ;  /* 0x0000000000ece947 */ /* 0x000fea0003800000 */
[----:B------:R-:W-:-:S04]  /*bab0*/  LOP3.LUT R16, R16, 0x2, RZ, 0xfc, !PT ;  /* 0x0000000210107812 */ /* 0x000fc800078efcff */
[----:B------:R-:W-:-:S13]  /*bac0*/  ISETP.NE.AND P0, PT, R16, 0x3, PT ;  /* 0x000000031000780c */ /* 0x000fda0003f05270 */
[----:B------:R-:W-:Y:S05]  /*bad0*/  @!P0 BRA `(.L_x_275) ;  /* 0x0000000000048947 */ /* 0x000fea0003800000 */
[----:B------:R-:W-:Y:S01]  /*bae0*/  BPT.TRAP 0x1 ;  /* 0x000000040000795c */ /* 0x000fe20000300000 */
.L_x_275:
[----:B------:R-:W0:Y:S01]  /*baf0*/  S2R R3, SR_CgaCtaId ;  /* 0x0000000000037919 */ /* 0x000e220000008800 */
[----:B------:R-:W-:Y:S02]  /*bb00*/  MOV R2, 0x400 ;  /* 0x0000040000027802 */ /* 0x000fe40000000f00 */
[----:B------:R-:W-:Y:S02]  /*bb10*/  SHF.L.U32 R4, R0, 0x1f, RZ ;  /* 0x0000001f00047819 */ /* 0x000fe400000006ff */
[----:B0-----:R-:W-:-:S05]  /*bb20*/  LEA R2, R3, R2, 0x18 ;  /* 0x0000000203027211 */ /* 0x001fca00078ec0ff */
[----:B------:R-:W-:-:S04]  /*bb30*/  VIADD R2, R2, 0x30 ;  /* 0x0000003002027836 */ /* 0x000fc80000000000 */
[C---:B------:R-:W-:Y:S02]  /*bb40*/  IMAD R9, R7.reuse, 0x8, R2 ;  /* 0x0000000807097824 */ /* 0x040fe400078e0202 */
[----:B------:R-:W-:Y:S02]  /*bb50*/  VIADD R7, R7, 0x1 ;  /* 0x0000000107077836 */ /* 0x000fe40000000000 */
[----:B------:R-:W0:Y:S03]  /*bb60*/  SYNCS.PHASECHK.TRANS64.TRYWAIT P0, [R9+URZ], R4 ;  /* 0x00000004090075a7 */ /* 0x000e26000800017f */
[----:B------:R-:W-:-:S04]  /*bb70*/  ISETP.NE.AND P1, PT, R7, 0x6, PT ;  /* 0x000000060700780c */ /* 0x000fc80003f25270 */
[----:B------:R-:W-:Y:S02]  /*bb80*/  SEL R3, RZ, 0x1, P1 ;  /* 0x00000001ff037807 */ /* 0x000fe40000800000 */
[----:B------:R-:W-:Y:S02]  /*bb90*/  SEL R7, R7, RZ, P1 ;  /* 0x000000ff07077207 */ /* 0x000fe40000800000 */
[----:B------:R-:W-:-:S03]  /*bba0*/  LOP3.LUT R6, R0, R3, RZ, 0x3c, !PT ;  /* 0x0000000300067212 */ /* 0x000fc600078e3cff */
[----:B------:R-:W-:Y:S01]  /*bbb0*/  IMAD R8, R7, 0x8, R2 ;  /* 0x0000000807087824 */ /* 0x000fe200078e0202 */
[----:B------:R-:W-:Y:S01]  /*bbc0*/  SHF.L.U32 R5, R6, 0x1f, RZ ;  /* 0x0000001f06057819 */ /* 0x000fe200000006ff */
[----:B0-----:R-:W-:Y:S06]  /*bbd0*/  @!P0 BRA `(.L_x_276) ;  /* 0x0000000400508947 */ /* 0x001fec0003800000 */
.L_x_291:
[----:B------:R-:W1:Y:S01]  /*bbe0*/  SYNCS.PHASECHK.TRANS64.TRYWAIT P0, [R8+URZ], R5 ;  /* 0x00000005080075a7 */ /* 0x000e62000800017f */
[----:B------:R-:W-:-:S05]  /*bbf0*/  VIADD R0, R7, 0x1 ;  /* 0x0000000107007836 */ /* 0x000fca0000000000 */
[----:B------:R-:W-:-:S04]  /*bc00*/  ISETP.NE.AND P1, PT, R0, 0x6, PT ;  /* 0x000000060000780c */ /* 0x000fc80003f25270 */
[----:B------:R-:W-:Y:S02]  /*bc10*/  SEL R3, RZ, 0x1, P1 ;  /* 0x00000001ff037807 */ /* 0x000fe40000800000 */
[----:B------:R-:W-:Y:S02]  /*bc20*/  SEL R7, R0, RZ, P1 ;  /* 0x000000ff00077207 */ /* 0x000fe40000800000 */
[----:B------:R-:W-:-:S03]  /*bc30*/  LOP3.LUT R6, R6, R3, RZ, 0x3c, !PT ;  /* 0x0000000306067212 */ /* 0x000fc600078e3cff */
[----:B0-----:R-:W-:Y:S01]  /*bc40*/  IMAD R9, R7, 0x8, R2 ;  /* 0x0000000807097824 */ /* 0x001fe200078e0202 */
[----:B------:R-:W-:Y:S01]  /*bc50*/  SHF.L.U32 R4, R6, 0x1f, RZ ;  /* 0x0000001f06047819 */ /* 0x000fe200000006ff */
[----:B-1----:R-:W-:Y:S06]  /*bc60*/  @!P0 BRA `(.L_x_277) ;  /* 0x0000000400408947 */ /* 0x002fec0003800000 */
.L_x_292:
        /* <DEDUP_REMOVED lines=9> */
.L_x_293:
[----:B------:R-:W1:Y:S01]  /*bd00*/  SYNCS.PHASECHK.TRANS64.TRYWAIT P0, [R8+URZ], R5 ;  /* 0x00000005080075a7 */ /* 0x000e62000800017f */
[----:B------:R-:W-:-:S05]  /*bd10*/  VIADD R0, R7, 0x1 ;  /* 0x0000000107007836 */ /* 0x000fca0000000000 */
[----:B------:R-:W-:-:S04]  /*bd20*/  ISETP.NE.AND P1, PT, R0, 0x6, PT ;  /* 0x000000060000780c */ /* 0x000fc80003f25270 */
[----:B------:R-:W-:Y:S02]  /*bd30*/  SEL R3, RZ, 0x1, P1 ;  /* 0x00000001ff037807 */ /* 0x000fe40000800000 */
[----:B------:R-:W-:Y:S02]  /*bd40*/  SEL R7, R0, RZ, P1 ;  /* 0x000000ff00077207 */ /* 0x000fe40000800000 */
[----:B0-----:R-:W-:-:S03]  /*bd50*/  LOP3.LUT R9, R6, R3, RZ, 0x3c, !PT ;  /* 0x0000000306097212 */ /* 0x001fc600078e3cff */
[----:B------:R-:W-:Y:S01]  /*bd60*/  IMAD R11, R7, 0x8, R2 ;  /* 0x00000008070b7824 */ /* 0x000fe200078e0202 */
[----:B------:R-:W-:Y:S01]  /*bd70*/  SHF.L.U32 R6, R9, 0x1f, RZ ;  /* 0x0000001f09067819 */ /* 0x000fe200000006ff */
[----:B-1----:R-:W-:Y:S06]  /*bd80*/  @!P0 BRA `(.L_x_279) ;  /* 0x0000000400208947 */ /* 0x002fec0003800000 */
.L_x_294:
[----:B------:R-:W1:Y:S01]  /*bd90*/  SYNCS.PHASECHK.TRANS64.TRYWAIT P0, [R11+URZ], R6 ;  /* 0x000000060b0075a7 */ /* 0x000e62000800017f */
[----:B------:R-:W-:-:S05]  /*bda0*/  VIADD R0, R7, 0x1 ;  /* 0x0000000107007836 */ /* 0x000fca0000000000 */
[----:B------:R-:W-:-:S04]  /*bdb0*/  ISETP.NE.AND P1, PT, R0, 0x6, PT ;  /* 0x000000060000780c */ /* 0x000fc80003f25270 */
[----:B------:R-:W-:Y:S02]  /*bdc0*/  SEL R4, RZ, 0x1, P1 ;  /* 0x00000001ff047807 */ /* 0x000fe40000800000 */
[----:B------:R-:W-:Y:S02]  /*bdd0*/  SEL R3, R0, RZ, P1 ;  /* 0x000000ff00037207 */ /* 0x000fe40000800000 */
[----:B------:R-:W-:Y:S01]  /*bde0*/  LOP3.LUT R0, R9, R4, RZ, 0x3c, !PT ;  /* 0x0000000409007212 */ /* 0x000fe200078e3cff */
[----:B-1----:R-:W-:Y:S06]  /*bdf0*/  @!P0 BRA `(.L_x_280) ;  /* 0x0000000400188947 */ /* 0x002fec0003800000 */
.L_x_295:
[----:B------:R-:W-:Y:S01]  /*be00*/  IMAD R3, R3, 0x8, R2 ;  /* 0x0000000803037824 */ /* 0x000fe200078e0202 */
[----:B------:R-:W-:-:S07]  /*be10*/  SHF.L.U32 R0, R0, 0x1f, RZ ;  /* 0x0000001f00007819 */ /* 0x000fce00000006ff */
.L_x_281:
[----:B--2---:R2:W3:Y:S02]  /*be20*/  SYNCS.PHASECHK.TRANS64.TRYWAIT P0, [R3+URZ], R0 ;  /* 0x00000000030075a7 */ /* 0x0044e4000800017f */
[----:B---3--:R-:W-:Y:S05]  /*be30*/  @!P0 NANOSLEEP.SYNCS 0x989680 ;  /* 0x009896800000895d */ /* 0x008fea0003900000 */
[----:B------:R-:W3:Y:S02]  /*be40*/  @!P0 SYNCS.PHASECHK.TRANS64 P0, [R3+URZ], R0 ;  /* 0x00000000030085a7 */ /* 0x000ee4000800007f */
[----:B---3--:R-:W-:Y:S05]  /*be50*/  @!P0 BRA `(.L_x_281) ;  /* 0xfffffffc00f08947 */ /* 0x008fea000383ffff */
.L_x_274:
[----:B------:R-:W-:Y:S05]  /*be60*/  BSYNC B0 ;  /* 0x0000000000007941 */ /* 0x000fea0003800000 */
.L_x_273:
[----:B------:R-:W-:Y:S05]  /*be70*/  EXIT ;  /* 0x000000000000794d */ /* 0x000fea0003800000 */
.L_x_15:
[----:B-1----:R1:W2:Y:S02]  /*be80*/  SYNCS.PHASECHK.TRANS64.TRYWAIT P0, [R143+URZ], R0 ;  /* 0x000000008f0075a7 */ /* 0x0022a4000800017f */
[----:B--2---:R-:W-:Y:S05]  /*be90*/  @!P0 NANOSLEEP.SYNCS 0x989680 ;  /* 0x009896800000895d */ /* 0x004fea0003900000 */
[----:B------:R-:W2:Y:S02]  /*bea0*/  @!P0 SYNCS.PHASECHK.TRANS64 P0, [R143+URZ], R0 ;  /* 0x000000008f0085a7 */ /* 0x000ea4000800007f */
[----:B--2---:R-:W-:Y:S05]  /*beb0*/  @!P0 BRA `(.L_x_15) ;  /* 0xfffffffc00f08947 */ /* 0x004fea000383ffff */
[----:B------:R-:W-:Y:S05]  /*bec0*/  BRA `(.L_x_282) ;  /* 0xffffff54007c7947 */ /* 0x000fea000383ffff */
.L_x_20:
[----:B--2---:R2:W3:Y:S02]  /*bed0*/  SYNCS.PHASECHK.TRANS64.TRYWAIT P1, [R3+URZ], R0 ;  /* 0x00000000030075a7 */ /* 0x0044e4000802017f */
[----:B---3--:R-:W-:Y:S05]  /*bee0*/  @!P1 NANOSLEEP.SYNCS 0x989680 ;  /* 0x009896800000995d */ /* 0x008fea0003900000 */
[----:B------:R-:W3:Y:S02]  /*bef0*/  @!P1 SYNCS.PHASECHK.TRANS64 P1, [R3+URZ], R0 ;  /* 0x00000000030095a7 */ /* 0x000ee4000802007f */
[----:B---3--:R-:W-:Y:S05]  /*bf00*/  @!P1 BRA `(.L_x_20) ;  /* 0xfffffffc00f09947 */ /* 0x008fea000383ffff */
[----:B------:R-:W-:Y:S05]  /*bf10*/  BRA `(.L_x_19) ;  /* 0xffffff5400e87947 */ /* 0x000fea000383ffff */
.L_x_25:
[----:B--2---:R-:W-:-:S04]  /*bf20*/  IMAD.U32 R4, RZ, RZ, UR8 ;  /* 0x00000008ff047e24 */ /* 0x004fc8000f8e00ff */
[----:B------:R2:W3:Y:S03]  /*bf30*/  SYNCS.PHASECHK.TRANS64.TRYWAIT P1, [R4+URZ], R3 ;  /* 0x00000003040075a7 */ /* 0x0004e6000802017f */
[----:B---3--:R-:W-:Y:S05]  /*bf40*/  @!P1 NANOSLEEP.SYNCS 0x989680 ;  /* 0x009896800000995d */ /* 0x008fea0003900000 */
[----:B------:R-:W3:Y:S02]  /*bf50*/  @!P1 SYNCS.PHASECHK.TRANS64 P1, [R4+URZ], R3 ;  /* 0x00000003040095a7 */ /* 0x000ee4000802007f */
[----:B---3--:R-:W-:Y:S05]  /*bf60*/  @!P1 BRA `(.L_x_25) ;  /* 0xfffffffc00ec9947 */ /* 0x008fea000383ffff */
[----:B------:R-:W-:Y:S05]  /*bf70*/  BRA `(.L_x_24) ;  /* 0xffffff6400207947 */ /* 0x000fea000383ffff */
.L_x_31:
[----:B-1----:R1:W2:Y:S02]  /*bf80*/  SYNCS.PHASECHK.TRANS64.TRYWAIT P0, [R143+URZ+0x10], R0 ;  /* 0x000010008f0075a7 */ /* 0x0022a4000800017f */
[----:B--2---:R-:W-:Y:S05]  /*bf90*/  @!P0 NANOSLEEP.SYNCS 0x989680 ;  /* 0x009896800000895d */ /* 0x004fea0003900000 */
[----:B------:R-:W2:Y:S02]  /*bfa0*/  @!P0 SYNCS.PHASECHK.TRANS64 P0, [R143+URZ+0x10], R0 ;  /* 0x000010008f0085a7 */ /* 0x000ea4000800007f */
[----:B--2---:R-:W-:Y:S05]  /*bfb0*/  @!P0 BRA `(.L_x_31) ;  /* 0xfffffffc00f08947 */ /* 0x004fea000383ffff */
[----:B------:R-:W-:Y:S05]  /*bfc0*/  BRA `(.L_x_283) ;  /* 0xffffff7000987947 */ /* 0x000fea000383ffff */
.L_x_260:
[----:B------:R-:W-:Y:S01]  /*bfd0*/  BSSY B1, `(.L_x_284) ;  /* 0x0000006000017945 */ /* 0x000fe20003800000 */
[----:B------:R-:W-:-:S07]  /*bfe0*/  IMAD.MOV.U32 R15, RZ, RZ, -0x1 ;  /* 0xffffffffff0f7424 */ /* 0x000fce00078e00ff */
[----:B-----5:R-:W-:Y:S05]  /*bff0*/  WARPSYNC.COLLECTIVE R15, `(.L_x_285) ;  /* 0x000000000f0c7348 */ /* 0x020fea0003c00000 */
[----:B------:R-:W-:Y:S02]  /*c000*/  ELECT P6, UR62, PT ;  /* 0x00000000003e782f */ /* 0x000fe400038c0000 */
[----:B------:R-:W-:Y:S01]  /*c010*/  MOV R14, UR62 ;  /* 0x0000003e000e7c02 */ /* 0x000fe20008000f00 */
[----:B-----5:R-:W-:Y:S10]  /*c020*/  ENDCOLLECTIVE ;  /* 0x000000000000791b */ /* 0x020ff40003800000 */
.L_x_285:
[----:B------:R-:W-:Y:S05]  /*c030*/  BSYNC B1 ;  /* 0x0000000000017941 */ /* 0x000fea0003800000 */
.L_x_284:
[----:B------:R-:W-:Y:S05]  /*c040*/  BRA `(.L_x_286) ;  /* 0xffffffec00bc7947 */ /* 0x000fea000383ffff */
.L_x_263:
[----:B0-----:R0:W1:Y:S02]  /*c050*/  SYNCS.PHASECHK.TRANS64.TRYWAIT P1, [R10+URZ+0x30], R5 ;  /* 0x000030050a0075a7 */ /* 0x001064000802017f */
[----:B-1----:R-:W-:Y:S05]  /*c060*/  @!P1 NANOSLEEP.SYNCS 0x989680 ;  /* 0x009896800000995d */ /* 0x002fea0003900000 */
[----:B------:R-:W1:Y:S02]  /*c070*/  @!P1 SYNCS.PHASECHK.TRANS64 P1, [R10+URZ+0x30], R5 ;  /* 0x000030050a0095a7 */ /* 0x000e64000802007f */
[----:B-1----:R-:W-:Y:S05]  /*c080*/  @!P1 BRA `(.L_x_263) ;  /* 0xfffffffc00f09947 */ /* 0x002fea000383ffff */
[----:B------:R-:W-:Y:S05]  /*c090*/  BRA `(.L_x_287) ;  /* 0xffffffec00f07947 */ /* 0x000fea000383ffff */
.L_x_272:
[----:B------:R-:W-:Y:S01]  /*c0a0*/  BSSY B0, `(.L_x_288) ;  /* 0x0000006000007945 */ /* 0x000fe20003800000 */
[----:B------:R-:W-:-:S07]  /*c0b0*/  IMAD.MOV.U32 R15, RZ, RZ, -0x1 ;  /* 0xffffffffff0f7424 */ /* 0x000fce00078e00ff */
[----:B-----5:R-:W-:Y:S05]  /*c0c0*/  WARPSYNC.COLLECTIVE R15, `(.L_x_289) ;  /* 0x000000000f0c7348 */ /* 0x020fea0003c00000 */
[----:B------:R-:W-:Y:S02]  /*c0d0*/  ELECT P6, UR62, PT ;  /* 0x00000000003e782f */ /* 0x000fe400038c0000 */
[----:B------:R-:W-:Y:S01]  /*c0e0*/  MOV R14, UR62 ;  /* 0x0000003e000e7c02 */ /* 0x000fe20008000f00 */
[----:B-----5:R-:W-:Y:S10]  /*c0f0*/  ENDCOLLECTIVE ;  /* 0x000000000000791b */ /* 0x020ff40003800000 */
.L_x_289:
[----:B------:R-:W-:Y:S05]  /*c100*/  BSYNC B0 ;  /* 0x0000000000007941 */ /* 0x000fea0003800000 */
.L_x_288:
[----:B------:R-:W-:Y:S05]  /*c110*/  BRA `(.L_x_290) ;  /* 0xfffffff8005c7947 */ /* 0x000fea000383ffff */
.L_x_276:
[----:B0-----:R0:W1:Y:S02]  /*c120*/  SYNCS.PHASECHK.TRANS64.TRYWAIT P0, [R9+URZ], R4 ;  /* 0x00000004090075a7 */ /* 0x001064000800017f */
[----:B-1----:R-:W-:Y:S05]  /*c130*/  @!P0 NANOSLEEP.SYNCS 0x989680 ;  /* 0x009896800000895d */ /* 0x002fea0003900000 */
[----:B------:R-:W1:Y:S02]  /*c140*/  @!P0 SYNCS.PHASECHK.TRANS64 P0, [R9+URZ], R4 ;  /* 0x00000004090085a7 */ /* 0x000e64000800007f */
[----:B-1----:R-:W-:Y:S05]  /*c150*/  @!P0 BRA `(.L_x_276) ;  /* 0xfffffffc00f08947 */ /* 0x002fea000383ffff */
[----:B------:R-:W-:Y:S05]  /*c160*/  BRA `(.L_x_291) ;  /* 0xfffffff8009c7947 */ /* 0x000fea000383ffff */
.L_x_277:
[----:B0-----:R0:W1:Y:S02]  /*c170*/  SYNCS.PHASECHK.TRANS64.TRYWAIT P0, [R8+URZ], R5 ;  /* 0x00000005080075a7 */ /* 0x001064000800017f */
[----:B-1----:R-:W-:Y:S05]  /*c180*/  @!P0 NANOSLEEP.SYNCS 0x989680 ;  /* 0x009896800000895d */ /* 0x002fea0003900000 */
[----:B------:R-:W1:Y:S02]  /*c190*/  @!P0 SYNCS.PHASECHK.TRANS64 P0, [R8+URZ], R5 ;  /* 0x00000005080085a7 */ /* 0x000e64000800007f */
[----:B-1----:R-:W-:Y:S05]  /*c1a0*/  @!P0 BRA `(.L_x_277) ;  /* 0xfffffffc00f08947 */ /* 0x002fea000383ffff */
[----:B------:R-:W-:Y:S05]  /*c1b0*/  BRA `(.L_x_292) ;  /* 0xfffffff800ac7947 */ /* 0x000fea000383ffff */
.L_x_278:
[----:B0-----:R0:W1:Y:S02]  /*c1c0*/  SYNCS.PHASECHK.TRANS64.TRYWAIT P0, [R9+URZ], R4 ;  /* 0x00000004090075a7 */ /* 0x001064000800017f */
[----:B-1----:R-:W-:Y:S05]  /*c1d0*/  @!P0 NANOSLEEP.SYNCS 0x989680 ;  /* 0x009896800000895d */ /* 0x002fea0003900000 */
[----:B------:R-:W1:Y:S02]  /*c1e0*/  @!P0 SYNCS.PHASECHK.TRANS64 P0, [R9+URZ], R4 ;  /* 0x00000004090085a7 */ /* 0x000e64000800007f */
[----:B-1----:R-:W-:Y:S05]  /*c1f0*/  @!P0 BRA `(.L_x_278) ;  /* 0xfffffffc00f08947 */ /* 0x002fea000383ffff */
[----:B------:R-:W-:Y:S05]  /*c200*/  BRA `(.L_x_293) ;  /* 0xfffffff800bc7947 */ /* 0x000fea000383ffff */
.L_x_279:
[----:B0-----:R0:W1:Y:S02]  /*c210*/  SYNCS.PHASECHK.TRANS64.TRYWAIT P0, [R8+URZ], R5 ;  /* 0x00000005080075a7 */ /* 0x001064000800017f */
[----:B-1----:R-:W-:Y:S05]  /*c220*/  @!P0 NANOSLEEP.SYNCS 0x989680 ;  /* 0x009896800000895d */ /* 0x002fea0003900000 */
[----:B------:R-:W1:Y:S02]  /*c230*/  @!P0 SYNCS.PHASECHK.TRANS64 P0, [R8+URZ], R5 ;  /* 0x00000005080085a7 */ /* 0x000e64000800007f */
[----:B-1----:R-:W-:Y:S05]  /*c240*/  @!P0 BRA `(.L_x_279) ;  /* 0xfffffffc00f08947 */ /* 0x002fea000383ffff */
[----:B------:R-:W-:Y:S05]  /*c250*/  BRA `(.L_x_294) ;  /* 0xfffffff800cc7947 */ /* 0x000fea000383ffff */
.L_x_280:
[----:B-1----:R1:W2:Y:S02]  /*c260*/  SYNCS.PHASECHK.TRANS64.TRYWAIT P0, [R11+URZ], R6 ;  /* 0x000000060b0075a7 */ /* 0x0022a4000800017f */
[----:B--2---:R-:W-:Y:S05]  /*c270*/  @!P0 NANOSLEEP.SYNCS 0x989680 ;  /* 0x009896800000895d */ /* 0x004fea0003900000 */
[----:B------:R-:W2:Y:S02]  /*c280*/  @!P0 SYNCS.PHASECHK.TRANS64 P0, [R11+URZ], R6 ;  /* 0x000000060b0085a7 */ /* 0x000ea4000800007f */
[----:B--2---:R-:W-:Y:S05]  /*c290*/  @!P0 BRA `(.L_x_280) ;  /* 0xfffffffc00f08947 */ /* 0x004fea000383ffff */
[----:B------:R-:W-:Y:S05]  /*c2a0*/  BRA `(.L_x_295) ;  /* 0xfffffff800d47947 */ /* 0x000fea000383ffff */
.L_x_296:
[----:B------:R-:W-:-:S00]  /*c2b0*/  BRA `(.L_x_296) ;  /* 0xfffffffc00fc7947 */ /* 0x000fc0000383ffff */
[----:B------:R-:W-:-:S00]  /*c2c0*/  NOP ;  /* 0x0000000000007918 */ /* 0x000fc00000000000 */
        /* <DEDUP_REMOVED lines=11> */
.L_x_297:


//--------------------- .nv.global.init           --------------------------
	.section	.nv.global.init,"aw",@progbits
.nv.global.init:
	.type		$str$22,@object
	.size		$str$22,($str$23 - $str$22)
$str$22:
        /*0000*/ 	.byte	0x6b, 0x5f, 0x74, 0x69, 0x6c, 0x65, 0x5f, 0x63, 0x6f, 0x75, 0x6e, 0x74, 0x20, 0x3e, 0x3d, 0x20
        /*0010*/ 	.byte	0x31, 0x00
	.type		$str$23,@object
	.size		$str$23,(__unnamed_1 - $str$23)
$str$23:
        /*0012*/ 	.byte	0x2f, 0x74, 0x6d, 0x70, 0x2f, 0x63, 0x75, 0x74, 0x6c, 0x61, 0x73, 0x73, 0x5f, 0x73, 0x77, 0x65
        /*0022*/ 	.byte	0x65, 0x70, 0x5f, 0x73, 0x72, 0x63, 0x2f, 0x69, 0x6e, 0x63, 0x6c, 0x75, 0x64, 0x65, 0x2f, 0x63
        /*0032*/ 	.byte	0x75, 0x74, 0x6c, 0x61, 0x73, 0x73, 0x2f, 0x67, 0x65, 0x6d, 0x6d, 0x2f, 0x63, 0x6f, 0x6c, 0x6c
        /*0042*/ 	.byte	0x65, 0x63, 0x74, 0x69, 0x76, 0x65, 0x2f, 0x73, 0x6d, 0x39, 0x30, 0x5f, 0x6d, 0x6d, 0x61, 0x5f
        /*0052*/ 	.byte	0x74, 0x6d, 0x61, 0x5f, 0x67, 0x6d, 0x6d, 0x61, 0x5f, 0x73, 0x73, 0x5f, 0x77, 0x61, 0x72, 0x70
        /*0062*/ 	.byte	0x73, 0x70, 0x65, 0x63, 0x69, 0x61, 0x6c, 0x69, 0x7a, 0x65, 0x64, 0x2e, 0x68, 0x70, 0x70, 0x00
	.type		__unnamed_1,@object
	.size		__unnamed_1,(.L_0 - __unnamed_1)
__unnamed_1:
        /*0072*/ 	.byte	0x76, 0x6f, 0x69, 0x64, 0x20, 0x63, 0x75, 0x74, 0x6c, 0x61, 0x73, 0x73, 0x3a, 0x3a, 0x67, 0x65
        /* <DEDUP_REMOVED lines=180> */
        /*0bc2*/ 	.byte	0x00
.L_0:


//--------------------- .nv.shared._ZN7cutlass13device_kernelINS_4gemm6kernel13GemmUniversalIN4cute5tupleIJiiiiEEENS1_10collective13CollectiveMmaINS1_34MainloopSm90TmaGmmaWarpSpecializedILi6ENS5_IJNS4_1CILi1EEESB_SB_EEENS1_32KernelTmaWarpSpecializedPingpongEEENS5_IJNSA_ILi64EEENSA_ILi224EEESF_EEENS_10bfloat16_tENS5_IJlSB_lEEESI_SJ_NS4_8TiledMMAINS4_8MMA_AtomIJNS4_4SM904GMMA27MMA_64x32x16_F32BF16BF16_SSILNSN_5MajorE0ELSP_0ELNSN_7ScaleInE1ELSQ_1EEEEEENS4_6LayoutISC_NS5_IJNSA_ILi0EEESU_SU_EEEEENS5_IJNS4_10UnderscoreESX_SX_EEEEENS4_13SM90_TMA_LOADENS4_14ComposedLayoutINS4_7SwizzleILi3ELi4ELi3EEENS4_18smem_ptr_flag_bitsILi16EEENST_INS5_IJNSA_ILi8EEESF_EEENS5_IJSF_SB_EEEEEEEvNS4_8identityES10_S1A_vS1B_EENS_8epilogue10collective6detail29Sm90TmaWarpSpecializedAdapterINS1E_15DefaultEpilogueISI_SJ_SJ_NS1D_6thread17LinearCombinationISI_Li1EffLNS1I_9ScaleType4KindE0ELNS_15FloatRoundStyleE2ESI_EENS1_15EpilogueDefaultEEEEEvvEEEEvNT_6ParamsE --------------------------
	.section	.nv.shared._ZN7cutlass13device_kernelINS_4gemm6kernel13GemmUniversalIN4cute5tupleIJiiiiEEENS1_10collective13CollectiveMmaINS1_34MainloopSm90TmaGmmaWarpSpecializedILi6ENS5_IJNS4_1CILi1EEESB_SB_EEENS1_32KernelTmaWarpSpecializedPingpongEEENS5_IJNSA_ILi64EEENSA_ILi224EEESF_EEENS_10bfloat16_tENS5_IJlSB_lEEESI_SJ_NS4_8TiledMMAINS4_8MMA_AtomIJNS4_4SM904GMMA27MMA_64x32x16_F32BF16BF16_SSILNSN_5MajorE0ELSP_0ELNSN_7ScaleInE1ELSQ_1EEEEEENS4_6LayoutISC_NS5_IJNSA_ILi0EEESU_SU_EEEEENS5_IJNS4_10UnderscoreESX_SX_EEEEENS4_13SM90_TMA_LOADENS4_14ComposedLayoutINS4_7SwizzleILi3ELi4ELi3EEENS4_18smem_ptr_flag_bitsILi16EEENST_INS5_IJNSA_ILi8EEESF_EEENS5_IJSF_SB_EEEEEEEvNS4_8identityES10_S1A_vS1B_EENS_8epilogue10collective6detail29Sm90TmaWarpSpecializedAdapterINS1E_15DefaultEpilogueISI_SJ_SJ_NS1D_6thread17LinearCombinationISI_Li1EffLNS1I_9ScaleType4KindE0ELNS_15FloatRoundStyleE2ESI_EENS1_15EpilogueDefaultEEEEEvvEEEEvNT_6ParamsE,"aw",@nobits
	.sectionflags	@""
	.align	16
	.zero		1024


//--------------------- .nv.shared.reserved.0     --------------------------
	.section	.nv.shared.reserved.0,"aw",@nobits
	.weak		__nv_reservedSMEM_offset_0_alias
	.size		__nv_reservedSMEM_offset_0_alias, 0, 0
	.other		__nv_reservedSMEM_offset_0_alias,@"STO_CUDA_RESERVED_SHARED STV_DEFAULT"
__nv_reservedSMEM_offset_0_alias:
	.zero		0


//--------------------- .nv.global                --------------------------
	.section	.nv.global,"aw",@nobits
.nv.global:
	.type		_ZN40_INTERNAL_c9b0a4dd_4_k_cu_ec33da91_143914cute1_E,@object
	.size		_ZN40_INTERNAL_c9b0a4dd_4_k_cu_ec33da91_143914cute1_E,(_ZN40_INTERNAL_c9b0a4dd_4_k_cu_ec33da91_143914cuda3std3__45__cpo6cbeginE - _ZN40_INTERNAL_c9b0a4dd_4_k_cu_ec33da91_143914cute1_E)
_ZN40_INTERNAL_c9b0a4dd_4_k_cu_ec33da91_143914cute1_E:
	.zero		1
	.type		_ZN40_INTERNAL_c9b0a4dd_4_k_cu_ec33da91_143914cuda3std3__45__cpo6cbeginE,@object
	.size		_ZN40_INTERNAL_c9b0a4dd_4_k_cu_ec33da91_143914cuda3std3__45__cpo6cbeginE,(_ZN40_INTERNAL_c9b0a4dd_4_k_cu_ec33da91_143914cuda3std3__48in_placeE - _ZN40_INTERNAL_c9b0a4dd_4_k_cu_ec33da91_143914cuda3std3__45__cpo6cbeginE)
_ZN40_INTERNAL_c9b0a4dd_4_k_cu_ec33da91_143914cuda3std3__45__cpo6cbeginE:
	.zero		1
	.type		_ZN40_INTERNAL_c9b0a4dd_4_k_cu_ec33da91_143914cuda3std3__48in_placeE,@object
	.size		_ZN40_INTERNAL_c9b0a4dd_4_k_cu_ec33da91_143914cuda3std3__48in_placeE,(_ZN40_INTERNAL_c9b0a4dd_4_k_cu_ec33da91_143914cuda3std6ranges3__45__cpo9iter_moveE - _ZN40_INTERNAL_c9b0a4dd_4_k_cu_ec33da91_143914cuda3std3__48in_placeE)
_ZN40_INTERNAL_c9b0a4dd_4_k_cu_ec33da91_143914cuda3std3__48in_placeE:
	.zero		1
	.type		_ZN40_INTERNAL_c9b0a4dd_4_k_cu_ec33da91_143914cuda3std6ranges3__45__cpo9iter_moveE,@object
	.size		_ZN40_INTERNAL_c9b0a4dd_4_k_cu_ec33da91_143914cuda3std6ranges3__45__cpo9iter_moveE,(_ZN40_INTERNAL_c9b0a4dd_4_k_cu_ec33da91_143914cuda3std3__45__cpo5beginE - _ZN40_INTERNAL_c9b0a4dd_4_k_cu_ec33da91_143914cuda3std6ranges3__45__cpo9iter_moveE)
_ZN40_INTERNAL_c9b0a4dd_4_k_cu_ec33da91_143914cuda3std6ranges3__45__cpo9iter_moveE:
	.zero		1
	.type		_ZN40_INTERNAL_c9b0a4dd_4_k_cu_ec33da91_143914cuda3std3__45__cpo5beginE,@object
	.size		_ZN40_INTERNAL_c9b0a4dd_4_k_cu_ec33da91_143914cuda3std3__45__cpo5beginE,(_ZN40_INTERNAL_c9b0a4dd_4_k_cu_ec33da91_143914cuda3std3__442_GLOBAL__N__c9b0a4dd_4_k_cu_ec33da91_143916ignoreE - _ZN40_INTERNAL_c9b0a4dd_4_k_cu_ec33da91_143914cuda3std3__45__cpo5beginE)
_ZN40_INTERNAL_c9b0a4dd_4_k_cu_ec33da91_143914cuda3std3__45__cpo5beginE:
	.zero		1
	.type		_ZN40_INTERNAL_c9b0a4dd_4_k_cu_ec33da91_143914cuda3std3__442_GLOBAL__N__c9b0a4dd_4_k_cu_ec33da91_143916ignoreE,@object
	.size		_ZN40_INTERNAL_c9b0a4dd_4_k_cu_ec33da91_143914cuda3std3__442_GLOBAL__N__c9b0a4dd_4_k_cu_ec33da91_143916ignoreE,(_ZN40_INTERNAL_c9b0a4dd_4_k_cu_ec33da91_143914cute7productE - _ZN40_INTERNAL_c9b0a4dd_4_k_cu_ec33da91_143914cuda3std3__442_GLOBAL__N__c9b0a4dd_4_k_cu_ec33da91_143916ignoreE)
_ZN40_INTERNAL_c9b0a4dd_4_k_cu_ec33da91_143914cuda3std3__442_GLOBAL__N__c9b0a4dd_4_k_cu_ec33da91_143916ignoreE:
	.zero		1
	.type		_ZN40_INTERNAL_c9b0a4dd_4_k_cu_ec33da91_143914cute7productE,@object
	.size		_ZN40_INTERNAL_c9b0a4dd_4_k_cu_ec33da91_143914cute7productE,(_ZN40_INTERNAL_c9b0a4dd_4_k_cu_ec33da91_143914cuda3std3__45__cpo3endE - _ZN40_INTERNAL_c9b0a4dd_4_k_cu_ec33da91_143914cute7productE)
_ZN40_INTERNAL_c9b0a4dd_4_k_cu_ec33da91_143914cute7productE:
	.zero		1
	.type		_ZN40_INTERNAL_c9b0a4dd_4_k_cu_ec33da91_143914cuda3std3__45__cpo3endE,@object
	.size		_ZN40_INTERNAL_c9b0a4dd_4_k_cu_ec33da91_143914cuda3std3__45__cpo3endE,(_ZN40_INTERNAL_c9b0a4dd_4_k_cu_ec33da91_143914cuda3std3__419piecewise_constructE - _ZN40_INTERNAL_c9b0a4dd_4_k_cu_ec33da91_143914cuda3std3__45__cpo3endE)
_ZN40_INTERNAL_c9b0a4dd_4_k_cu_ec33da91_143914cuda3std3__45__cpo3endE:
	.zero		1
	.type		_ZN40_INTERNAL_c9b0a4dd_4_k_cu_ec33da91_143914cuda3std3__419piecewise_constructE,@object
	.size		_ZN40_INTERNAL_c9b0a4dd_4_k_cu_ec33da91_143914cuda3std3__419piecewise_constructE,(_ZN40_INTERNAL_c9b0a4dd_4_k_cu_ec33da91_143914cuda3std3__45__cpo4cendE - _ZN40_INTERNAL_c9b0a4dd_4_k_cu_ec33da91_143914cuda3std3__419piecewise_constructE)
_ZN40_INTERNAL_c9b0a4dd_4_k_cu_ec33da91_143914cuda3std3__419piecewise_constructE:
	.zero		1
	.type		_ZN40_INTERNAL_c9b0a4dd_4_k_cu_ec33da91_143914cuda3std3__45__cpo4cendE,@object
	.size		_ZN40_INTERNAL_c9b0a4dd_4_k_cu_ec33da91_143914cuda3std3__45__cpo4cendE,(_ZN40_INTERNAL_c9b0a4dd_4_k_cu_ec33da91_143914cuda3std6ranges3__45__cpo4swapE - _ZN40_INTERNAL_c9b0a4dd_4_k_cu_ec33da91_143914cuda3std3__45__cpo4cendE)
_ZN40_INTERNAL_c9b0a4dd_4_k_cu_ec33da91_143914cuda3std3__45__cpo4cendE:
	.zero		1
	.type		_ZN40_INTERNAL_c9b0a4dd_4_k_cu_ec33da91_143914cuda3std6ranges3__45__cpo4swapE,@object
	.size		_ZN40_INTERNAL_c9b0a4dd_4_k_cu_ec33da91_143914cuda3std6ranges3__45__cpo4swapE,(.L_8 - _ZN40_INTERNAL_c9b0a4dd_4_k_cu_ec33da91_143914cuda3std6ranges3__45__cpo4swapE)
_ZN40_INTERNAL_c9b0a4dd_4_k_cu_ec33da91_143914cuda3std6ranges3__45__cpo4swapE:
	.zero		1
.L_8:


//--------------------- .nv.constant0._ZN7cutlass13device_kernelINS_4gemm6kernel13GemmUniversalIN4cute5tupleIJiiiiEEENS1_10collective13CollectiveMmaINS1_34MainloopSm90TmaGmmaWarpSpecializedILi6ENS5_IJNS4_1CILi1EEESB_SB_EEENS1_32KernelTmaWarpSpecializedPingpongEEENS5_IJNSA_ILi64EEENSA_ILi224EEESF_EEENS_10bfloat16_tENS5_IJlSB_lEEESI_SJ_NS4_8TiledMMAINS4_8MMA_AtomIJNS4_4SM904GMMA27MMA_64x32x16_F32BF16BF16_SSILNSN_5MajorE0ELSP_0ELNSN_7ScaleInE1ELSQ_1EEEEEENS4_6LayoutISC_NS5_IJNSA_ILi0EEESU_SU_EEEEENS5_IJNS4_10UnderscoreESX_SX_EEEEENS4_13SM90_TMA_LOADENS4_14ComposedLayoutINS4_7SwizzleILi3ELi4ELi3EEENS4_18smem_ptr_flag_bitsILi16EEENST_INS5_IJNSA_ILi8EEESF_EEENS5_IJSF_SB_EEEEEEEvNS4_8identityES10_S1A_vS1B_EENS_8epilogue10collective6detail29Sm90TmaWarpSpecializedAdapterINS1E_15DefaultEpilogueISI_SJ_SJ_NS1D_6thread17LinearCombinationISI_Li1EffLNS1I_9ScaleType4KindE0ELNS_15FloatRoundStyleE2ESI_EENS1_15EpilogueDefaultEEEEEvvEEEEvNT_6ParamsE --------------------------
	.section	.nv.constant0._ZN7cutlass13device_kernelINS_4gemm6kernel13GemmUniversalIN4cute5tupleIJiiiiEEENS1_10collective13CollectiveMmaINS1_34MainloopSm90TmaGmmaWarpSpecializedILi6ENS5_IJNS4_1CILi1EEESB_SB_EEENS1_32KernelTmaWarpSpecializedPingpongEEENS5_IJNSA_ILi64EEENSA_ILi224EEESF_EEENS_10bfloat16_tENS5_IJlSB_lEEESI_SJ_NS4_8TiledMMAINS4_8MMA_AtomIJNS4_4SM904GMMA27MMA_64x32x16_F32BF16BF16_SSILNSN_5MajorE0ELSP_0ELNSN_7ScaleInE1ELSQ_1EEEEEENS4_6LayoutISC_NS5_IJNSA_ILi0EEESU_SU_EEEEENS5_IJNS4_10UnderscoreESX_SX_EEEEENS4_13SM90_TMA_LOADENS4_14ComposedLayoutINS4_7SwizzleILi3ELi4ELi3EEENS4_18smem_ptr_flag_bitsILi16EEENST_INS5_IJNSA_ILi8EEESF_EEENS5_IJSF_SB_EEEEEEEvNS4_8identityES10_S1A_vS1B_EENS_8epilogue10collective6detail29Sm90TmaWarpSpecializedAdapterINS1E_15DefaultEpilogueISI_SJ_SJ_NS1D_6thread17LinearCombinationISI_Li1EffLNS1I_9ScaleType4KindE0ELNS_15FloatRoundStyleE2ESI_EENS1_15EpilogueDefaultEEEEEvvEEEEvNT_6ParamsE,"a",@progbits
	.sectionflags	@""
	.align	4
.nv.constant0._ZN7cutlass13device_kernelINS_4gemm6kernel13GemmUniversalIN4cute5tupleIJiiiiEEENS1_10collective13CollectiveMmaINS1_34MainloopSm90TmaGmmaWarpSpecializedILi6ENS5_IJNS4_1CILi1EEESB_SB_EEENS1_32KernelTmaWarpSpecializedPingpongEEENS5_IJNSA_ILi64EEENSA_ILi224EEESF_EEENS_10bfloat16_tENS5_IJlSB_lEEESI_SJ_NS4_8TiledMMAINS4_8MMA_AtomIJNS4_4SM904GMMA27MMA_64x32x16_F32BF16BF16_SSILNSN_5MajorE0ELSP_0ELNSN_7ScaleInE1ELSQ_1EEEEEENS4_6LayoutISC_NS5_IJNSA_ILi0EEESU_SU_EEEEENS5_IJNS4_10UnderscoreESX_SX_EEEEENS4_13SM90_TMA_LOADENS4_14ComposedLayoutINS4_7SwizzleILi3ELi4ELi3EEENS4_18smem_ptr_flag_bitsILi16EEENST_INS5_IJNSA_ILi8EEESF_EEENS5_IJSF_SB_EEEEEEEvNS4_8identityES10_S1A_vS1B_EENS_8epilogue10collective6detail29Sm90TmaWarpSpecializedAdapterINS1E_15DefaultEpilogueISI_SJ_SJ_NS1D_6thread17LinearCombinationISI_Li1EffLNS1I_9ScaleType4KindE0ELNS_15FloatRoundStyleE2ESI_EENS1_15EpilogueDefaultEEEEEvvEEEEvNT_6ParamsE:
	.zero		1664


//--------------------- SYMBOLS --------------------------

	.type		.nv.reservedSmem.offset0,@object
	.size		.nv.reservedSmem.offset0,0x4
	.type		__assertfail,@function
